//
// Generated by NVIDIA NVVM Compiler
//
// Compiler Build ID: CL-36424714
// Cuda compilation tools, release 13.0, V13.0.88
// Based on NVVM 20.0.0
//

.version 9.0
.target sm_100
.address_size 64

	// .globl	_Z9vy_kerneliddddddddjdPjS_S_S_y
.func  (.param .align 16 .b8 func_retval0[16]) __internal_trig_reduction_slowpathd
(
	.param .b64 __internal_trig_reduction_slowpathd_param_0
)
;
.global .align 4 .b8 precalc_xorwow_matrix[102400];
.global .align 4 .b8 precalc_xorwow_offset_matrix[102400];
.global .align 4 .b8 mrg32k3aM1[2304];
.global .align 4 .b8 mrg32k3aM2[2304];
.global .align 4 .b8 mrg32k3aM1SubSeq[2016];
.global .align 4 .b8 mrg32k3aM2SubSeq[2016];
.global .align 4 .b8 mrg32k3aM1Seq[2304];
.global .align 4 .b8 mrg32k3aM2Seq[2304];
.const .align 8 .b8 __cr_lgamma_table[72];
.extern .shared .align 16 .b8 sdata[];
.global .align 8 .b8 __cudart_i2opi_d[144] = {8, 93, 141, 31, 177, 95, 251, 107, 234, 146, 82, 138, 247, 57, 7, 61, 123, 241, 229, 235, 199, 186, 39, 117, 45, 234, 95, 158, 102, 63, 70, 79, 183, 9, 203, 39, 207, 126, 54, 109, 31, 109, 10, 90, 139, 17, 47, 239, 15, 152, 5, 222, 255, 151, 248, 31, 59, 40, 249, 189, 139, 95, 132, 156, 244, 57, 83, 131, 57, 214, 145, 57, 65, 126, 95, 180, 38, 112, 156, 233, 132, 68, 187, 46, 245, 53, 130, 232, 62, 167, 41, 177, 28, 235, 29, 254, 28, 146, 209, 9, 234, 46, 73, 6, 224, 210, 77, 66, 58, 110, 36, 183, 97, 197, 187, 222, 171, 99, 81, 254, 65, 144, 67, 60, 153, 149, 98, 219, 192, 221, 52, 245, 209, 87, 39, 252, 41, 21, 68, 78, 110, 131, 249, 162};
.global .align 16 .b8 __cudart_sin_cos_coeffs[128] = {70, 210, 176, 44, 241, 229, 90, 190, 146, 227, 172, 105, 227, 29, 199, 62, 161, 98, 219, 25, 160, 1, 42, 191, 24, 8, 17, 17, 17, 17, 129, 63, 84, 85, 85, 85, 85, 85, 197, 191, 0, 0, 0, 0, 0, 0, 0, 0, 0, 0, 0, 0, 0, 0, 0, 0, 100, 129, 253, 32, 131, 255, 168, 189, 40, 133, 239, 193, 167, 238, 33, 62, 217, 230, 6, 142, 79, 126, 146, 190, 233, 188, 221, 25, 160, 1, 250, 62, 71, 93, 193, 22, 108, 193, 86, 191, 81, 85, 85, 85, 85, 85, 165, 63, 0, 0, 0, 0, 0, 0, 224, 191, 0, 0, 0, 0, 0, 0, 240, 63};

.visible .entry _Z9vy_kerneliddddddddjdPjS_S_S_y(
	.param .u32 _Z9vy_kerneliddddddddjdPjS_S_S_y_param_0,
	.param .f64 _Z9vy_kerneliddddddddjdPjS_S_S_y_param_1,
	.param .f64 _Z9vy_kerneliddddddddjdPjS_S_S_y_param_2,
	.param .f64 _Z9vy_kerneliddddddddjdPjS_S_S_y_param_3,
	.param .f64 _Z9vy_kerneliddddddddjdPjS_S_S_y_param_4,
	.param .f64 _Z9vy_kerneliddddddddjdPjS_S_S_y_param_5,
	.param .f64 _Z9vy_kerneliddddddddjdPjS_S_S_y_param_6,
	.param .f64 _Z9vy_kerneliddddddddjdPjS_S_S_y_param_7,
	.param .f64 _Z9vy_kerneliddddddddjdPjS_S_S_y_param_8,
	.param .u32 _Z9vy_kerneliddddddddjdPjS_S_S_y_param_9,
	.param .f64 _Z9vy_kerneliddddddddjdPjS_S_S_y_param_10,
	.param .u64 .ptr .align 1 _Z9vy_kerneliddddddddjdPjS_S_S_y_param_11,
	.param .u64 .ptr .align 1 _Z9vy_kerneliddddddddjdPjS_S_S_y_param_12,
	.param .u64 .ptr .align 1 _Z9vy_kerneliddddddddjdPjS_S_S_y_param_13,
	.param .u64 .ptr .align 1 _Z9vy_kerneliddddddddjdPjS_S_S_y_param_14,
	.param .u64 _Z9vy_kerneliddddddddjdPjS_S_S_y_param_15
)
{
	.reg .pred 	%p<134>;
	.reg .b32 	%r<941>;
	.reg .b64 	%rd<53>;
	.reg .b64 	%fd<446>;

	ld.param.u32 	%r278, [_Z9vy_kerneliddddddddjdPjS_S_S_y_param_0];
	ld.param.f64 	%fd97, [_Z9vy_kerneliddddddddjdPjS_S_S_y_param_1];
	ld.param.f64 	%fd98, [_Z9vy_kerneliddddddddjdPjS_S_S_y_param_2];
	ld.param.f64 	%fd99, [_Z9vy_kerneliddddddddjdPjS_S_S_y_param_3];
	ld.param.f64 	%fd100, [_Z9vy_kerneliddddddddjdPjS_S_S_y_param_4];
	ld.param.f64 	%fd101, [_Z9vy_kerneliddddddddjdPjS_S_S_y_param_5];
	ld.param.f64 	%fd102, [_Z9vy_kerneliddddddddjdPjS_S_S_y_param_6];
	ld.param.f64 	%fd103, [_Z9vy_kerneliddddddddjdPjS_S_S_y_param_7];
	ld.param.f64 	%fd104, [_Z9vy_kerneliddddddddjdPjS_S_S_y_param_8];
	ld.param.u32 	%r277, [_Z9vy_kerneliddddddddjdPjS_S_S_y_param_9];
	ld.param.f64 	%fd105, [_Z9vy_kerneliddddddddjdPjS_S_S_y_param_10];
	ld.param.u64 	%rd3, [_Z9vy_kerneliddddddddjdPjS_S_S_y_param_13];
	ld.param.u64 	%rd5, [_Z9vy_kerneliddddddddjdPjS_S_S_y_param_15];
	mov.u32 	%r1, %ctaid.x;
	setp.ge.s32 	%p1, %r1, %r278;
	@%p1 bra 	$L__BB0_126;
	mov.u32 	%r2, %tid.x;
	mov.u32 	%r940, %ntid.x;
	mul.wide.u32 	%rd6, %r1, %r940;
	cvt.u64.u32 	%rd7, %r2;
	add.s64 	%rd8, %rd6, %rd7;
	cvt.u32.u64 	%r4, %rd5;
	{ .reg .b32 tmp; mov.b64 {tmp, %r5}, %rd5; }
	cvt.u32.u64 	%r851, %rd8;
	{ .reg .b32 tmp; mov.b64 {tmp, %r850}, %rd8; }
	mov.b32 	%r113, 0;
	mov.b32 	%r280, -766435501;
	mul.hi.u32 	%r281, %r280, %r113;
	mov.b32 	%r282, -845247145;
	mul.hi.u32 	%r283, %r282, %r851;
	mul.lo.s32 	%r284, %r851, -845247145;
	xor.b32  	%r285, %r283, %r4;
	xor.b32  	%r286, %r281, %r850;
	xor.b32  	%r287, %r286, %r5;
	add.s32 	%r8, %r4, -1640531527;
	add.s32 	%r9, %r5, -1150833019;
	mul.hi.u32 	%r288, %r280, %r285;
	mul.lo.s32 	%r289, %r285, -766435501;
	mul.hi.u32 	%r290, %r282, %r287;
	mul.lo.s32 	%r291, %r287, -845247145;
	xor.b32  	%r292, %r284, %r290;
	xor.b32  	%r293, %r292, %r8;
	xor.b32  	%r294, %r288, %r9;
	add.s32 	%r10, %r4, 1013904242;
	add.s32 	%r11, %r5, 1993301258;
	mul.hi.u32 	%r295, %r280, %r293;
	mul.lo.s32 	%r296, %r293, -766435501;
	mul.hi.u32 	%r297, %r282, %r294;
	mul.lo.s32 	%r298, %r294, -845247145;
	xor.b32  	%r299, %r291, %r297;
	xor.b32  	%r300, %r299, %r10;
	xor.b32  	%r301, %r289, %r295;
	xor.b32  	%r302, %r301, %r11;
	add.s32 	%r12, %r4, -626627285;
	add.s32 	%r13, %r5, 842468239;
	mul.hi.u32 	%r303, %r280, %r300;
	mul.lo.s32 	%r304, %r300, -766435501;
	mul.hi.u32 	%r305, %r282, %r302;
	mul.lo.s32 	%r306, %r302, -845247145;
	xor.b32  	%r307, %r298, %r305;
	xor.b32  	%r308, %r307, %r12;
	xor.b32  	%r309, %r296, %r303;
	xor.b32  	%r310, %r309, %r13;
	add.s32 	%r14, %r4, 2027808484;
	add.s32 	%r15, %r5, -308364780;
	mul.hi.u32 	%r311, %r280, %r308;
	mul.lo.s32 	%r312, %r308, -766435501;
	mul.hi.u32 	%r313, %r282, %r310;
	mul.lo.s32 	%r314, %r310, -845247145;
	xor.b32  	%r315, %r306, %r313;
	xor.b32  	%r316, %r315, %r14;
	xor.b32  	%r317, %r304, %r311;
	xor.b32  	%r318, %r317, %r15;
	add.s32 	%r16, %r4, 387276957;
	add.s32 	%r17, %r5, -1459197799;
	mul.hi.u32 	%r319, %r280, %r316;
	mul.lo.s32 	%r320, %r316, -766435501;
	mul.hi.u32 	%r321, %r282, %r318;
	mul.lo.s32 	%r322, %r318, -845247145;
	xor.b32  	%r323, %r314, %r321;
	xor.b32  	%r324, %r323, %r16;
	xor.b32  	%r325, %r312, %r319;
	xor.b32  	%r326, %r325, %r17;
	add.s32 	%r18, %r4, -1253254570;
	add.s32 	%r19, %r5, 1684936478;
	mul.hi.u32 	%r327, %r280, %r324;
	mul.lo.s32 	%r328, %r324, -766435501;
	mul.hi.u32 	%r329, %r282, %r326;
	mul.lo.s32 	%r330, %r326, -845247145;
	xor.b32  	%r331, %r322, %r329;
	xor.b32  	%r332, %r331, %r18;
	xor.b32  	%r333, %r320, %r327;
	xor.b32  	%r334, %r333, %r19;
	add.s32 	%r20, %r4, 1401181199;
	add.s32 	%r21, %r5, 534103459;
	mul.hi.u32 	%r335, %r280, %r332;
	mul.lo.s32 	%r336, %r332, -766435501;
	mul.hi.u32 	%r337, %r282, %r334;
	mul.lo.s32 	%r338, %r334, -845247145;
	xor.b32  	%r339, %r330, %r337;
	xor.b32  	%r340, %r339, %r20;
	xor.b32  	%r341, %r328, %r335;
	xor.b32  	%r342, %r341, %r21;
	add.s32 	%r22, %r4, -239350328;
	add.s32 	%r23, %r5, -616729560;
	mul.hi.u32 	%r343, %r280, %r340;
	mul.lo.s32 	%r344, %r340, -766435501;
	mul.hi.u32 	%r345, %r282, %r342;
	mul.lo.s32 	%r346, %r342, -845247145;
	xor.b32  	%r347, %r338, %r345;
	xor.b32  	%r348, %r347, %r22;
	xor.b32  	%r349, %r336, %r343;
	xor.b32  	%r350, %r349, %r23;
	add.s32 	%r24, %r4, -1879881855;
	add.s32 	%r25, %r5, -1767562579;
	mul.hi.u32 	%r351, %r280, %r348;
	mul.lo.s32 	%r114, %r348, -766435501;
	mul.hi.u32 	%r352, %r282, %r350;
	mul.lo.s32 	%r848, %r350, -845247145;
	xor.b32  	%r353, %r346, %r352;
	xor.b32  	%r849, %r353, %r24;
	xor.b32  	%r354, %r344, %r351;
	xor.b32  	%r847, %r354, %r25;
	setp.ge.u32 	%p2, %r2, %r277;
	mov.u32 	%r852, %r113;
	mov.u32 	%r121, %r113;
	mov.u32 	%r31, %r113;
	@%p2 bra 	$L__BB0_6;
	mov.f64 	%fd106, 0d0000000000000000;
	mov.f64 	%fd107, 0d7FF0000000000000;
	mul.rn.f64 	%fd1, %fd107, %fd106;
	mov.b32 	%r31, 0;
	mov.u64 	%rd11, __cudart_sin_cos_coeffs;
	mov.u32 	%r30, %r2;
	mov.u32 	%r121, %r31;
	mov.u32 	%r852, %r31;
	mov.u32 	%r113, %r31;
$L__BB0_3:
	mov.f64 	%fd416, %fd97;
	mov.f64 	%fd417, %fd98;
$L__BB0_4:
	setp.geu.f64 	%p3, %fd416, 0d0000000000000000;
	@%p3 bra 	$L__BB0_11;
	neg.f64 	%fd416, %fd416;
	bra.uni 	$L__BB0_14;
$L__BB0_6:
	setp.ge.u32 	%p34, %r2, %r277;
	mov.b32 	%r93, 0;
	@%p34 bra 	$L__BB0_40;
	mov.f64 	%fd183, 0d0000000000000000;
	mov.f64 	%fd184, 0d7FF0000000000000;
	mul.rn.f64 	%fd2, %fd184, %fd183;
	mov.b32 	%r93, 0;
	mov.u64 	%rd19, __cudart_sin_cos_coeffs;
	mov.u32 	%r92, %r2;
$L__BB0_8:
	mov.f64 	%fd424, %fd99;
	mov.f64 	%fd425, %fd100;
$L__BB0_9:
	setp.geu.f64 	%p35, %fd424, 0d0000000000000000;
	@%p35 bra 	$L__BB0_45;
	neg.f64 	%fd424, %fd424;
	bra.uni 	$L__BB0_48;
$L__BB0_11:
	setp.leu.f64 	%p4, %fd416, 0d4018000000000000;
	@%p4 bra 	$L__BB0_13;
	add.f64 	%fd416, %fd416, 0dC018000000000000;
	bra.uni 	$L__BB0_14;
$L__BB0_13:
	setp.gt.f64 	%p5, %fd416, 0d4000000000000000;
	setp.lt.f64 	%p6, %fd416, 0d4010000000000000;
	setp.gt.f64 	%p7, %fd417, 0d3FF0000000000000;
	mov.f64 	%fd108, 0d4000000000000000;
	sub.f64 	%fd109, %fd108, %fd417;
	selp.f64 	%fd110, %fd109, %fd417, %p6;
	selp.f64 	%fd111, %fd110, %fd417, %p7;
	selp.f64 	%fd417, %fd111, %fd417, %p5;
$L__BB0_14:
	setp.gtu.f64 	%p8, %fd417, 0d3FF0000000000000;
	@%p8 bra 	$L__BB0_16;
	add.f64 	%fd112, %fd416, 0dC000000000000000;
	add.f64 	%fd113, %fd417, 0dBFF0000000000000;
	mul.f64 	%fd114, %fd113, %fd113;
	fma.rn.f64 	%fd115, %fd112, %fd112, %fd114;
	sqrt.rn.f64 	%fd116, %fd115;
	add.f64 	%fd117, %fd416, 0dC010000000000000;
	fma.rn.f64 	%fd118, %fd117, %fd117, %fd114;
	sqrt.rn.f64 	%fd119, %fd118;
	setp.lt.f64 	%p9, %fd417, %fd116;
	setp.lt.f64 	%p10, %fd417, %fd119;
	selp.f64 	%fd120, %fd417, %fd119, %p10;
	setp.lt.f64 	%p11, %fd116, %fd119;
	selp.f64 	%fd121, %fd116, %fd119, %p11;
	selp.f64 	%fd418, %fd120, %fd121, %p9;
	bra.uni 	$L__BB0_21;
$L__BB0_16:
	setp.geu.f64 	%p12, %fd416, 0d4000000000000000;
	@%p12 bra 	$L__BB0_18;
	mov.f64 	%fd128, 0d4000000000000000;
	sub.f64 	%fd129, %fd128, %fd417;
	sub.f64 	%fd130, %fd128, %fd416;
	setp.lt.f64 	%p16, %fd129, %fd130;
	selp.f64 	%fd131, %fd417, %fd416, %p16;
	sub.f64 	%fd418, %fd128, %fd131;
	bra.uni 	$L__BB0_21;
$L__BB0_18:
	setp.leu.f64 	%p13, %fd416, 0d4010000000000000;
	@%p13 bra 	$L__BB0_20;
	mov.f64 	%fd125, 0d4000000000000000;
	sub.f64 	%fd126, %fd125, %fd417;
	add.f64 	%fd127, %fd416, 0dC010000000000000;
	setp.lt.f64 	%p15, %fd126, %fd127;
	selp.f64 	%fd418, %fd126, %fd127, %p15;
	bra.uni 	$L__BB0_21;
$L__BB0_20:
	add.f64 	%fd122, %fd416, 0dC000000000000000;
	mov.f64 	%fd123, 0d4010000000000000;
	sub.f64 	%fd124, %fd123, %fd416;
	setp.lt.f64 	%p14, %fd122, %fd124;
	selp.f64 	%fd418, %fd122, %fd124, %p14;
$L__BB0_21:
	setp.geu.f64 	%p17, %fd418, %fd105;
	@%p17 bra 	$L__BB0_23;
	setp.gt.f64 	%p32, %fd417, 0d3FF0000000000000;
	selp.u32 	%r449, 1, 0, %p32;
	add.s32 	%r31, %r31, %r449;
	add.s32 	%r30, %r30, %r940;
	setp.lt.u32 	%p33, %r30, %r277;
	@%p33 bra 	$L__BB0_3;
	bra.uni 	$L__BB0_6;
$L__BB0_23:
	mov.b32 	%r799, 2;
	setp.eq.s32 	%p18, %r113, 1;
	mov.u32 	%r798, %r848;
	mov.u32 	%r800, %r114;
	@%p18 bra 	$L__BB0_32;
	setp.eq.s32 	%p19, %r113, 3;
	@%p19 bra 	$L__BB0_28;
	setp.ne.s32 	%p20, %r113, 2;
	@%p20 bra 	$L__BB0_27;
	mov.b32 	%r799, 3;
	mov.u32 	%r798, %r847;
	mov.u32 	%r800, %r114;
	bra.uni 	$L__BB0_32;
$L__BB0_27:
	add.s32 	%r799, %r113, 1;
	mov.u32 	%r798, %r849;
	mov.u32 	%r800, %r114;
	bra.uni 	$L__BB0_32;
$L__BB0_28:
	add.s32 	%r121, %r121, 1;
	setp.ne.s32 	%p21, %r121, 0;
	@%p21 bra 	$L__BB0_31;
	add.s32 	%r852, %r852, 1;
	setp.ne.s32 	%p22, %r852, 0;
	@%p22 bra 	$L__BB0_31;
	add.s32 	%r851, %r851, 1;
	setp.eq.s32 	%p23, %r851, 0;
	selp.u32 	%r358, 1, 0, %p23;
	add.s32 	%r850, %r850, %r358;
	mov.b32 	%r852, 0;
$L__BB0_31:
	mov.b32 	%r360, -766435501;
	mul.hi.u32 	%r361, %r360, %r121;
	mul.lo.s32 	%r362, %r121, -766435501;
	mov.b32 	%r363, -845247145;
	mul.hi.u32 	%r364, %r363, %r851;
	mul.lo.s32 	%r365, %r851, -845247145;
	xor.b32  	%r366, %r364, %r4;
	xor.b32  	%r367, %r366, %r852;
	xor.b32  	%r368, %r361, %r5;
	xor.b32  	%r369, %r368, %r850;
	mul.hi.u32 	%r370, %r360, %r367;
	mul.lo.s32 	%r371, %r367, -766435501;
	mul.hi.u32 	%r372, %r363, %r369;
	mul.lo.s32 	%r373, %r369, -845247145;
	xor.b32  	%r374, %r365, %r372;
	xor.b32  	%r375, %r374, %r8;
	xor.b32  	%r376, %r362, %r370;
	xor.b32  	%r377, %r376, %r9;
	mul.hi.u32 	%r378, %r360, %r375;
	mul.lo.s32 	%r379, %r375, -766435501;
	mul.hi.u32 	%r380, %r363, %r377;
	mul.lo.s32 	%r381, %r377, -845247145;
	xor.b32  	%r382, %r373, %r380;
	xor.b32  	%r383, %r382, %r10;
	xor.b32  	%r384, %r371, %r378;
	xor.b32  	%r385, %r384, %r11;
	mul.hi.u32 	%r386, %r360, %r383;
	mul.lo.s32 	%r387, %r383, -766435501;
	mul.hi.u32 	%r388, %r363, %r385;
	mul.lo.s32 	%r389, %r385, -845247145;
	xor.b32  	%r390, %r381, %r388;
	xor.b32  	%r391, %r390, %r12;
	xor.b32  	%r392, %r379, %r386;
	xor.b32  	%r393, %r392, %r13;
	mul.hi.u32 	%r394, %r360, %r391;
	mul.lo.s32 	%r395, %r391, -766435501;
	mul.hi.u32 	%r396, %r363, %r393;
	mul.lo.s32 	%r397, %r393, -845247145;
	xor.b32  	%r398, %r389, %r396;
	xor.b32  	%r399, %r398, %r14;
	xor.b32  	%r400, %r387, %r394;
	xor.b32  	%r401, %r400, %r15;
	mul.hi.u32 	%r402, %r360, %r399;
	mul.lo.s32 	%r403, %r399, -766435501;
	mul.hi.u32 	%r404, %r363, %r401;
	mul.lo.s32 	%r405, %r401, -845247145;
	xor.b32  	%r406, %r397, %r404;
	xor.b32  	%r407, %r406, %r16;
	xor.b32  	%r408, %r395, %r402;
	xor.b32  	%r409, %r408, %r17;
	mul.hi.u32 	%r410, %r360, %r407;
	mul.lo.s32 	%r411, %r407, -766435501;
	mul.hi.u32 	%r412, %r363, %r409;
	mul.lo.s32 	%r413, %r409, -845247145;
	xor.b32  	%r414, %r405, %r412;
	xor.b32  	%r415, %r414, %r18;
	xor.b32  	%r416, %r403, %r410;
	xor.b32  	%r417, %r416, %r19;
	mul.hi.u32 	%r418, %r360, %r415;
	mul.lo.s32 	%r419, %r415, -766435501;
	mul.hi.u32 	%r420, %r363, %r417;
	mul.lo.s32 	%r421, %r417, -845247145;
	xor.b32  	%r422, %r413, %r420;
	xor.b32  	%r423, %r422, %r20;
	xor.b32  	%r424, %r411, %r418;
	xor.b32  	%r425, %r424, %r21;
	mul.hi.u32 	%r426, %r360, %r423;
	mul.lo.s32 	%r427, %r423, -766435501;
	mul.hi.u32 	%r428, %r363, %r425;
	mul.lo.s32 	%r429, %r425, -845247145;
	xor.b32  	%r430, %r421, %r428;
	xor.b32  	%r431, %r430, %r22;
	xor.b32  	%r432, %r419, %r426;
	xor.b32  	%r433, %r432, %r23;
	mul.hi.u32 	%r434, %r360, %r431;
	mul.lo.s32 	%r800, %r431, -766435501;
	mul.hi.u32 	%r435, %r363, %r433;
	mul.lo.s32 	%r848, %r433, -845247145;
	xor.b32  	%r436, %r429, %r435;
	xor.b32  	%r849, %r436, %r24;
	xor.b32  	%r437, %r427, %r434;
	xor.b32  	%r847, %r437, %r25;
	mov.b32 	%r799, 0;
	mov.u32 	%r798, %r114;
$L__BB0_32:
	cvt.rn.f64.u32 	%fd132, %r798;
	fma.rn.f64 	%fd133, %fd132, 0d3DF0000000000000, 0d3DF0000000000000;
	mul.f64 	%fd15, %fd133, 0d401921FB54442D18;
	setp.eq.f64 	%p24, %fd15, 0d7FF0000000000000;
	mov.b32 	%r808, 0;
	mov.f64 	%fd419, %fd1;
	@%p24 bra 	$L__BB0_35;
	mul.f64 	%fd134, %fd15, 0d3FE45F306DC9C883;
	cvt.rni.s32.f64 	%r808, %fd134;
	cvt.rn.f64.s32 	%fd135, %r808;
	fma.rn.f64 	%fd136, %fd135, 0dBFF921FB54442D18, %fd15;
	fma.rn.f64 	%fd137, %fd135, 0dBC91A62633145C00, %fd136;
	fma.rn.f64 	%fd419, %fd135, 0dB97B839A252049C0, %fd137;
	setp.ltu.f64 	%p25, %fd15, 0d41E0000000000000;
	@%p25 bra 	$L__BB0_35;
	{ // callseq 0, 0
	.param .b64 param0;
	st.param.f64 	[param0], %fd15;
	.param .align 16 .b8 retval0[16];
	call.uni (retval0), 
	__internal_trig_reduction_slowpathd, 
	(
	param0
	);
	ld.param.f64 	%fd419, [retval0];
	ld.param.b32 	%r808, [retval0+8];
	} // callseq 0
$L__BB0_35:
	shl.b32 	%r442, %r808, 6;
	cvt.u64.u32 	%rd9, %r442;
	and.b64  	%rd10, %rd9, 64;
	add.s64 	%rd12, %rd11, %rd10;
	mul.rn.f64 	%fd139, %fd419, %fd419;
	and.b32  	%r443, %r808, 1;
	setp.eq.b32 	%p27, %r443, 1;
	selp.f64 	%fd140, 0dBDA8FF8320FD8164, 0d3DE5DB65F9785EBA, %p27;
	ld.global.nc.v2.f64 	{%fd141, %fd142}, [%rd12];
	fma.rn.f64 	%fd143, %fd140, %fd139, %fd141;
	fma.rn.f64 	%fd144, %fd143, %fd139, %fd142;
	ld.global.nc.v2.f64 	{%fd145, %fd146}, [%rd12+16];
	fma.rn.f64 	%fd147, %fd144, %fd139, %fd145;
	fma.rn.f64 	%fd148, %fd147, %fd139, %fd146;
	ld.global.nc.v2.f64 	{%fd149, %fd150}, [%rd12+32];
	fma.rn.f64 	%fd151, %fd148, %fd139, %fd149;
	fma.rn.f64 	%fd152, %fd151, %fd139, %fd150;
	fma.rn.f64 	%fd153, %fd152, %fd419, %fd419;
	fma.rn.f64 	%fd154, %fd152, %fd139, 0d3FF0000000000000;
	selp.f64 	%fd155, %fd154, %fd153, %p27;
	and.b32  	%r444, %r808, 2;
	setp.eq.s32 	%p28, %r444, 0;
	mov.f64 	%fd156, 0d0000000000000000;
	sub.f64 	%fd157, %fd156, %fd155;
	selp.f64 	%fd19, %fd155, %fd157, %p28;
	mov.b32 	%r810, 1;
	mov.f64 	%fd421, %fd1;
	@%p24 bra 	$L__BB0_39;
	mul.f64 	%fd158, %fd15, 0d3FE45F306DC9C883;
	cvt.rni.s32.f64 	%r809, %fd158;
	cvt.rn.f64.s32 	%fd159, %r809;
	fma.rn.f64 	%fd160, %fd159, 0dBFF921FB54442D18, %fd15;
	fma.rn.f64 	%fd161, %fd159, 0dBC91A62633145C00, %fd160;
	fma.rn.f64 	%fd421, %fd159, 0dB97B839A252049C0, %fd161;
	setp.ltu.f64 	%p29, %fd15, 0d41E0000000000000;
	@%p29 bra 	$L__BB0_38;
	{ // callseq 1, 0
	.param .b64 param0;
	st.param.f64 	[param0], %fd15;
	.param .align 16 .b8 retval0[16];
	call.uni (retval0), 
	__internal_trig_reduction_slowpathd, 
	(
	param0
	);
	ld.param.f64 	%fd421, [retval0];
	ld.param.b32 	%r809, [retval0+8];
	} // callseq 1
$L__BB0_38:
	add.s32 	%r810, %r809, 1;
$L__BB0_39:
	shl.b32 	%r446, %r810, 6;
	cvt.u64.u32 	%rd13, %r446;
	and.b64  	%rd14, %rd13, 64;
	add.s64 	%rd16, %rd11, %rd14;
	mul.rn.f64 	%fd163, %fd421, %fd421;
	and.b32  	%r447, %r810, 1;
	setp.eq.b32 	%p30, %r447, 1;
	selp.f64 	%fd164, 0dBDA8FF8320FD8164, 0d3DE5DB65F9785EBA, %p30;
	ld.global.nc.v2.f64 	{%fd165, %fd166}, [%rd16];
	fma.rn.f64 	%fd167, %fd164, %fd163, %fd165;
	fma.rn.f64 	%fd168, %fd167, %fd163, %fd166;
	ld.global.nc.v2.f64 	{%fd169, %fd170}, [%rd16+16];
	fma.rn.f64 	%fd171, %fd168, %fd163, %fd169;
	fma.rn.f64 	%fd172, %fd171, %fd163, %fd170;
	ld.global.nc.v2.f64 	{%fd173, %fd174}, [%rd16+32];
	fma.rn.f64 	%fd175, %fd172, %fd163, %fd173;
	fma.rn.f64 	%fd176, %fd175, %fd163, %fd174;
	fma.rn.f64 	%fd177, %fd176, %fd421, %fd421;
	fma.rn.f64 	%fd178, %fd176, %fd163, 0d3FF0000000000000;
	selp.f64 	%fd179, %fd178, %fd177, %p30;
	and.b32  	%r448, %r810, 2;
	setp.eq.s32 	%p31, %r448, 0;
	mov.f64 	%fd180, 0d0000000000000000;
	sub.f64 	%fd181, %fd180, %fd179;
	selp.f64 	%fd182, %fd179, %fd181, %p31;
	fma.rn.f64 	%fd416, %fd418, %fd19, %fd416;
	fma.rn.f64 	%fd417, %fd418, %fd182, %fd417;
	mov.u32 	%r113, %r799;
	mov.u32 	%r114, %r800;
	bra.uni 	$L__BB0_4;
$L__BB0_40:
	setp.ge.u32 	%p66, %r2, %r277;
	mov.b32 	%r155, 0;
	@%p66 bra 	$L__BB0_74;
	mov.f64 	%fd260, 0d0000000000000000;
	mov.f64 	%fd261, 0d7FF0000000000000;
	mul.rn.f64 	%fd26, %fd261, %fd260;
	mov.b32 	%r155, 0;
	mov.u64 	%rd27, __cudart_sin_cos_coeffs;
	mov.u32 	%r154, %r2;
$L__BB0_42:
	mov.f64 	%fd432, %fd101;
	mov.f64 	%fd433, %fd102;
$L__BB0_43:
	setp.geu.f64 	%p67, %fd432, 0d0000000000000000;
	@%p67 bra 	$L__BB0_79;
	neg.f64 	%fd432, %fd432;
	bra.uni 	$L__BB0_82;
$L__BB0_45:
	setp.leu.f64 	%p36, %fd424, 0d4018000000000000;
	@%p36 bra 	$L__BB0_47;
	add.f64 	%fd424, %fd424, 0dC018000000000000;
	bra.uni 	$L__BB0_48;
$L__BB0_47:
	setp.gt.f64 	%p37, %fd424, 0d4000000000000000;
	setp.lt.f64 	%p38, %fd424, 0d4010000000000000;
	setp.gt.f64 	%p39, %fd425, 0d3FF0000000000000;
	mov.f64 	%fd185, 0d4000000000000000;
	sub.f64 	%fd186, %fd185, %fd425;
	selp.f64 	%fd187, %fd186, %fd425, %p38;
	selp.f64 	%fd188, %fd187, %fd425, %p39;
	selp.f64 	%fd425, %fd188, %fd425, %p37;
$L__BB0_48:
	setp.gtu.f64 	%p40, %fd425, 0d3FF0000000000000;
	@%p40 bra 	$L__BB0_50;
	add.f64 	%fd189, %fd424, 0dC000000000000000;
	add.f64 	%fd190, %fd425, 0dBFF0000000000000;
	mul.f64 	%fd191, %fd190, %fd190;
	fma.rn.f64 	%fd192, %fd189, %fd189, %fd191;
	sqrt.rn.f64 	%fd193, %fd192;
	add.f64 	%fd194, %fd424, 0dC010000000000000;
	fma.rn.f64 	%fd195, %fd194, %fd194, %fd191;
	sqrt.rn.f64 	%fd196, %fd195;
	setp.lt.f64 	%p41, %fd425, %fd193;
	setp.lt.f64 	%p42, %fd425, %fd196;
	selp.f64 	%fd197, %fd425, %fd196, %p42;
	setp.lt.f64 	%p43, %fd193, %fd196;
	selp.f64 	%fd198, %fd193, %fd196, %p43;
	selp.f64 	%fd426, %fd197, %fd198, %p41;
	bra.uni 	$L__BB0_55;
$L__BB0_50:
	setp.geu.f64 	%p44, %fd424, 0d4000000000000000;
	@%p44 bra 	$L__BB0_52;
	mov.f64 	%fd205, 0d4000000000000000;
	sub.f64 	%fd206, %fd205, %fd425;
	sub.f64 	%fd207, %fd205, %fd424;
	setp.lt.f64 	%p48, %fd206, %fd207;
	selp.f64 	%fd208, %fd425, %fd424, %p48;
	sub.f64 	%fd426, %fd205, %fd208;
	bra.uni 	$L__BB0_55;
$L__BB0_52:
	setp.leu.f64 	%p45, %fd424, 0d4010000000000000;
	@%p45 bra 	$L__BB0_54;
	mov.f64 	%fd202, 0d4000000000000000;
	sub.f64 	%fd203, %fd202, %fd425;
	add.f64 	%fd204, %fd424, 0dC010000000000000;
	setp.lt.f64 	%p47, %fd203, %fd204;
	selp.f64 	%fd426, %fd203, %fd204, %p47;
	bra.uni 	$L__BB0_55;
$L__BB0_54:
	add.f64 	%fd199, %fd424, 0dC000000000000000;
	mov.f64 	%fd200, 0d4010000000000000;
	sub.f64 	%fd201, %fd200, %fd424;
	setp.lt.f64 	%p46, %fd199, %fd201;
	selp.f64 	%fd426, %fd199, %fd201, %p46;
$L__BB0_55:
	setp.geu.f64 	%p49, %fd426, %fd105;
	@%p49 bra 	$L__BB0_57;
	setp.gt.f64 	%p64, %fd425, 0d3FF0000000000000;
	selp.u32 	%r545, 1, 0, %p64;
	add.s32 	%r93, %r93, %r545;
	add.s32 	%r92, %r92, %r940;
	setp.lt.u32 	%p65, %r92, %r277;
	@%p65 bra 	$L__BB0_8;
	bra.uni 	$L__BB0_40;
$L__BB0_57:
	mov.b32 	%r845, 2;
	setp.eq.s32 	%p50, %r113, 1;
	mov.u32 	%r844, %r848;
	mov.u32 	%r846, %r114;
	@%p50 bra 	$L__BB0_66;
	setp.eq.s32 	%p51, %r113, 3;
	@%p51 bra 	$L__BB0_62;
	setp.ne.s32 	%p52, %r113, 2;
	@%p52 bra 	$L__BB0_61;
	mov.b32 	%r845, 3;
	mov.u32 	%r844, %r847;
	mov.u32 	%r846, %r114;
	bra.uni 	$L__BB0_66;
$L__BB0_61:
	add.s32 	%r845, %r113, 1;
	mov.u32 	%r844, %r849;
	mov.u32 	%r846, %r114;
	bra.uni 	$L__BB0_66;
$L__BB0_62:
	add.s32 	%r121, %r121, 1;
	setp.ne.s32 	%p53, %r121, 0;
	@%p53 bra 	$L__BB0_65;
	add.s32 	%r852, %r852, 1;
	setp.ne.s32 	%p54, %r852, 0;
	@%p54 bra 	$L__BB0_65;
	add.s32 	%r851, %r851, 1;
	setp.eq.s32 	%p55, %r851, 0;
	selp.u32 	%r454, 1, 0, %p55;
	add.s32 	%r850, %r850, %r454;
	mov.b32 	%r852, 0;
$L__BB0_65:
	mov.b32 	%r456, -766435501;
	mul.hi.u32 	%r457, %r456, %r121;
	mul.lo.s32 	%r458, %r121, -766435501;
	mov.b32 	%r459, -845247145;
	mul.hi.u32 	%r460, %r459, %r851;
	mul.lo.s32 	%r461, %r851, -845247145;
	xor.b32  	%r462, %r460, %r4;
	xor.b32  	%r463, %r462, %r852;
	xor.b32  	%r464, %r457, %r5;
	xor.b32  	%r465, %r464, %r850;
	mul.hi.u32 	%r466, %r456, %r463;
	mul.lo.s32 	%r467, %r463, -766435501;
	mul.hi.u32 	%r468, %r459, %r465;
	mul.lo.s32 	%r469, %r465, -845247145;
	xor.b32  	%r470, %r461, %r468;
	xor.b32  	%r471, %r470, %r8;
	xor.b32  	%r472, %r458, %r466;
	xor.b32  	%r473, %r472, %r9;
	mul.hi.u32 	%r474, %r456, %r471;
	mul.lo.s32 	%r475, %r471, -766435501;
	mul.hi.u32 	%r476, %r459, %r473;
	mul.lo.s32 	%r477, %r473, -845247145;
	xor.b32  	%r478, %r469, %r476;
	xor.b32  	%r479, %r478, %r10;
	xor.b32  	%r480, %r467, %r474;
	xor.b32  	%r481, %r480, %r11;
	mul.hi.u32 	%r482, %r456, %r479;
	mul.lo.s32 	%r483, %r479, -766435501;
	mul.hi.u32 	%r484, %r459, %r481;
	mul.lo.s32 	%r485, %r481, -845247145;
	xor.b32  	%r486, %r477, %r484;
	xor.b32  	%r487, %r486, %r12;
	xor.b32  	%r488, %r475, %r482;
	xor.b32  	%r489, %r488, %r13;
	mul.hi.u32 	%r490, %r456, %r487;
	mul.lo.s32 	%r491, %r487, -766435501;
	mul.hi.u32 	%r492, %r459, %r489;
	mul.lo.s32 	%r493, %r489, -845247145;
	xor.b32  	%r494, %r485, %r492;
	xor.b32  	%r495, %r494, %r14;
	xor.b32  	%r496, %r483, %r490;
	xor.b32  	%r497, %r496, %r15;
	mul.hi.u32 	%r498, %r456, %r495;
	mul.lo.s32 	%r499, %r495, -766435501;
	mul.hi.u32 	%r500, %r459, %r497;
	mul.lo.s32 	%r501, %r497, -845247145;
	xor.b32  	%r502, %r493, %r500;
	xor.b32  	%r503, %r502, %r16;
	xor.b32  	%r504, %r491, %r498;
	xor.b32  	%r505, %r504, %r17;
	mul.hi.u32 	%r506, %r456, %r503;
	mul.lo.s32 	%r507, %r503, -766435501;
	mul.hi.u32 	%r508, %r459, %r505;
	mul.lo.s32 	%r509, %r505, -845247145;
	xor.b32  	%r510, %r501, %r508;
	xor.b32  	%r511, %r510, %r18;
	xor.b32  	%r512, %r499, %r506;
	xor.b32  	%r513, %r512, %r19;
	mul.hi.u32 	%r514, %r456, %r511;
	mul.lo.s32 	%r515, %r511, -766435501;
	mul.hi.u32 	%r516, %r459, %r513;
	mul.lo.s32 	%r517, %r513, -845247145;
	xor.b32  	%r518, %r509, %r516;
	xor.b32  	%r519, %r518, %r20;
	xor.b32  	%r520, %r507, %r514;
	xor.b32  	%r521, %r520, %r21;
	mul.hi.u32 	%r522, %r456, %r519;
	mul.lo.s32 	%r523, %r519, -766435501;
	mul.hi.u32 	%r524, %r459, %r521;
	mul.lo.s32 	%r525, %r521, -845247145;
	xor.b32  	%r526, %r517, %r524;
	xor.b32  	%r527, %r526, %r22;
	xor.b32  	%r528, %r515, %r522;
	xor.b32  	%r529, %r528, %r23;
	mul.hi.u32 	%r530, %r456, %r527;
	mul.lo.s32 	%r846, %r527, -766435501;
	mul.hi.u32 	%r531, %r459, %r529;
	mul.lo.s32 	%r848, %r529, -845247145;
	xor.b32  	%r532, %r525, %r531;
	xor.b32  	%r849, %r532, %r24;
	xor.b32  	%r533, %r523, %r530;
	xor.b32  	%r847, %r533, %r25;
	mov.b32 	%r845, 0;
	mov.u32 	%r844, %r114;
$L__BB0_66:
	cvt.rn.f64.u32 	%fd209, %r844;
	fma.rn.f64 	%fd210, %fd209, 0d3DF0000000000000, 0d3DF0000000000000;
	mul.f64 	%fd39, %fd210, 0d401921FB54442D18;
	setp.eq.f64 	%p56, %fd39, 0d7FF0000000000000;
	mov.b32 	%r854, 0;
	mov.f64 	%fd427, %fd2;
	@%p56 bra 	$L__BB0_69;
	mul.f64 	%fd211, %fd39, 0d3FE45F306DC9C883;
	cvt.rni.s32.f64 	%r854, %fd211;
	cvt.rn.f64.s32 	%fd212, %r854;
	fma.rn.f64 	%fd213, %fd212, 0dBFF921FB54442D18, %fd39;
	fma.rn.f64 	%fd214, %fd212, 0dBC91A62633145C00, %fd213;
	fma.rn.f64 	%fd427, %fd212, 0dB97B839A252049C0, %fd214;
	setp.ltu.f64 	%p57, %fd39, 0d41E0000000000000;
	@%p57 bra 	$L__BB0_69;
	{ // callseq 2, 0
	.param .b64 param0;
	st.param.f64 	[param0], %fd39;
	.param .align 16 .b8 retval0[16];
	call.uni (retval0), 
	__internal_trig_reduction_slowpathd, 
	(
	param0
	);
	ld.param.f64 	%fd427, [retval0];
	ld.param.b32 	%r854, [retval0+8];
	} // callseq 2
$L__BB0_69:
	shl.b32 	%r538, %r854, 6;
	cvt.u64.u32 	%rd17, %r538;
	and.b64  	%rd18, %rd17, 64;
	add.s64 	%rd20, %rd19, %rd18;
	mul.rn.f64 	%fd216, %fd427, %fd427;
	and.b32  	%r539, %r854, 1;
	setp.eq.b32 	%p59, %r539, 1;
	selp.f64 	%fd217, 0dBDA8FF8320FD8164, 0d3DE5DB65F9785EBA, %p59;
	ld.global.nc.v2.f64 	{%fd218, %fd219}, [%rd20];
	fma.rn.f64 	%fd220, %fd217, %fd216, %fd218;
	fma.rn.f64 	%fd221, %fd220, %fd216, %fd219;
	ld.global.nc.v2.f64 	{%fd222, %fd223}, [%rd20+16];
	fma.rn.f64 	%fd224, %fd221, %fd216, %fd222;
	fma.rn.f64 	%fd225, %fd224, %fd216, %fd223;
	ld.global.nc.v2.f64 	{%fd226, %fd227}, [%rd20+32];
	fma.rn.f64 	%fd228, %fd225, %fd216, %fd226;
	fma.rn.f64 	%fd229, %fd228, %fd216, %fd227;
	fma.rn.f64 	%fd230, %fd229, %fd427, %fd427;
	fma.rn.f64 	%fd231, %fd229, %fd216, 0d3FF0000000000000;
	selp.f64 	%fd232, %fd231, %fd230, %p59;
	and.b32  	%r540, %r854, 2;
	setp.eq.s32 	%p60, %r540, 0;
	mov.f64 	%fd233, 0d0000000000000000;
	sub.f64 	%fd234, %fd233, %fd232;
	selp.f64 	%fd43, %fd232, %fd234, %p60;
	mov.b32 	%r856, 1;
	mov.f64 	%fd429, %fd2;
	@%p56 bra 	$L__BB0_73;
	mul.f64 	%fd235, %fd39, 0d3FE45F306DC9C883;
	cvt.rni.s32.f64 	%r855, %fd235;
	cvt.rn.f64.s32 	%fd236, %r855;
	fma.rn.f64 	%fd237, %fd236, 0dBFF921FB54442D18, %fd39;
	fma.rn.f64 	%fd238, %fd236, 0dBC91A62633145C00, %fd237;
	fma.rn.f64 	%fd429, %fd236, 0dB97B839A252049C0, %fd238;
	setp.ltu.f64 	%p61, %fd39, 0d41E0000000000000;
	@%p61 bra 	$L__BB0_72;
	{ // callseq 3, 0
	.param .b64 param0;
	st.param.f64 	[param0], %fd39;
	.param .align 16 .b8 retval0[16];
	call.uni (retval0), 
	__internal_trig_reduction_slowpathd, 
	(
	param0
	);
	ld.param.f64 	%fd429, [retval0];
	ld.param.b32 	%r855, [retval0+8];
	} // callseq 3
$L__BB0_72:
	add.s32 	%r856, %r855, 1;
$L__BB0_73:
	shl.b32 	%r542, %r856, 6;
	cvt.u64.u32 	%rd21, %r542;
	and.b64  	%rd22, %rd21, 64;
	add.s64 	%rd24, %rd19, %rd22;
	mul.rn.f64 	%fd240, %fd429, %fd429;
	and.b32  	%r543, %r856, 1;
	setp.eq.b32 	%p62, %r543, 1;
	selp.f64 	%fd241, 0dBDA8FF8320FD8164, 0d3DE5DB65F9785EBA, %p62;
	ld.global.nc.v2.f64 	{%fd242, %fd243}, [%rd24];
	fma.rn.f64 	%fd244, %fd241, %fd240, %fd242;
	fma.rn.f64 	%fd245, %fd244, %fd240, %fd243;
	ld.global.nc.v2.f64 	{%fd246, %fd247}, [%rd24+16];
	fma.rn.f64 	%fd248, %fd245, %fd240, %fd246;
	fma.rn.f64 	%fd249, %fd248, %fd240, %fd247;
	ld.global.nc.v2.f64 	{%fd250, %fd251}, [%rd24+32];
	fma.rn.f64 	%fd252, %fd249, %fd240, %fd250;
	fma.rn.f64 	%fd253, %fd252, %fd240, %fd251;
	fma.rn.f64 	%fd254, %fd253, %fd429, %fd429;
	fma.rn.f64 	%fd255, %fd253, %fd240, 0d3FF0000000000000;
	selp.f64 	%fd256, %fd255, %fd254, %p62;
	and.b32  	%r544, %r856, 2;
	setp.eq.s32 	%p63, %r544, 0;
	mov.f64 	%fd257, 0d0000000000000000;
	sub.f64 	%fd258, %fd257, %fd256;
	selp.f64 	%fd259, %fd256, %fd258, %p63;
	fma.rn.f64 	%fd424, %fd426, %fd43, %fd424;
	fma.rn.f64 	%fd425, %fd426, %fd259, %fd425;
	mov.u32 	%r113, %r845;
	mov.u32 	%r114, %r846;
	bra.uni 	$L__BB0_9;
$L__BB0_74:
	setp.ge.u32 	%p98, %r2, %r277;
	mov.b32 	%r904, 0;
	@%p98 bra 	$L__BB0_120;
	mov.f64 	%fd337, 0d0000000000000000;
	mov.f64 	%fd338, 0d7FF0000000000000;
	mul.rn.f64 	%fd50, %fd338, %fd337;
	mov.b32 	%r904, 0;
	mov.u64 	%rd35, __cudart_sin_cos_coeffs;
	mov.u32 	%r903, %r2;
$L__BB0_76:
	mov.f64 	%fd440, %fd103;
	mov.f64 	%fd441, %fd104;
$L__BB0_77:
	setp.geu.f64 	%p99, %fd440, 0d0000000000000000;
	@%p99 bra 	$L__BB0_108;
	neg.f64 	%fd440, %fd440;
	bra.uni 	$L__BB0_111;
$L__BB0_79:
	setp.leu.f64 	%p68, %fd432, 0d4018000000000000;
	@%p68 bra 	$L__BB0_81;
	add.f64 	%fd432, %fd432, 0dC018000000000000;
	bra.uni 	$L__BB0_82;
$L__BB0_81:
	setp.gt.f64 	%p69, %fd432, 0d4000000000000000;
	setp.lt.f64 	%p70, %fd432, 0d4010000000000000;
	setp.gt.f64 	%p71, %fd433, 0d3FF0000000000000;
	mov.f64 	%fd262, 0d4000000000000000;
	sub.f64 	%fd263, %fd262, %fd433;
	selp.f64 	%fd264, %fd263, %fd433, %p70;
	selp.f64 	%fd265, %fd264, %fd433, %p71;
	selp.f64 	%fd433, %fd265, %fd433, %p69;
$L__BB0_82:
	setp.gtu.f64 	%p72, %fd433, 0d3FF0000000000000;
	@%p72 bra 	$L__BB0_84;
	add.f64 	%fd266, %fd432, 0dC000000000000000;
	add.f64 	%fd267, %fd433, 0dBFF0000000000000;
	mul.f64 	%fd268, %fd267, %fd267;
	fma.rn.f64 	%fd269, %fd266, %fd266, %fd268;
	sqrt.rn.f64 	%fd270, %fd269;
	add.f64 	%fd271, %fd432, 0dC010000000000000;
	fma.rn.f64 	%fd272, %fd271, %fd271, %fd268;
	sqrt.rn.f64 	%fd273, %fd272;
	setp.lt.f64 	%p73, %fd433, %fd270;
	setp.lt.f64 	%p74, %fd433, %fd273;
	selp.f64 	%fd274, %fd433, %fd273, %p74;
	setp.lt.f64 	%p75, %fd270, %fd273;
	selp.f64 	%fd275, %fd270, %fd273, %p75;
	selp.f64 	%fd434, %fd274, %fd275, %p73;
	bra.uni 	$L__BB0_89;
$L__BB0_84:
	setp.geu.f64 	%p76, %fd432, 0d4000000000000000;
	@%p76 bra 	$L__BB0_86;
	mov.f64 	%fd282, 0d4000000000000000;
	sub.f64 	%fd283, %fd282, %fd433;
	sub.f64 	%fd284, %fd282, %fd432;
	setp.lt.f64 	%p80, %fd283, %fd284;
	selp.f64 	%fd285, %fd433, %fd432, %p80;
	sub.f64 	%fd434, %fd282, %fd285;
	bra.uni 	$L__BB0_89;
$L__BB0_86:
	setp.leu.f64 	%p77, %fd432, 0d4010000000000000;
	@%p77 bra 	$L__BB0_88;
	mov.f64 	%fd279, 0d4000000000000000;
	sub.f64 	%fd280, %fd279, %fd433;
	add.f64 	%fd281, %fd432, 0dC010000000000000;
	setp.lt.f64 	%p79, %fd280, %fd281;
	selp.f64 	%fd434, %fd280, %fd281, %p79;
	bra.uni 	$L__BB0_89;
$L__BB0_88:
	add.f64 	%fd276, %fd432, 0dC000000000000000;
	mov.f64 	%fd277, 0d4010000000000000;
	sub.f64 	%fd278, %fd277, %fd432;
	setp.lt.f64 	%p78, %fd276, %fd278;
	selp.f64 	%fd434, %fd276, %fd278, %p78;
$L__BB0_89:
	setp.geu.f64 	%p81, %fd434, %fd105;
	@%p81 bra 	$L__BB0_91;
	setp.gt.f64 	%p96, %fd433, 0d3FF0000000000000;
	selp.u32 	%r641, 1, 0, %p96;
	add.s32 	%r155, %r155, %r641;
	add.s32 	%r154, %r154, %r940;
	setp.lt.u32 	%p97, %r154, %r277;
	@%p97 bra 	$L__BB0_42;
	bra.uni 	$L__BB0_74;
$L__BB0_91:
	mov.b32 	%r891, 2;
	setp.eq.s32 	%p82, %r113, 1;
	mov.u32 	%r890, %r848;
	mov.u32 	%r892, %r114;
	@%p82 bra 	$L__BB0_100;
	setp.eq.s32 	%p83, %r113, 3;
	@%p83 bra 	$L__BB0_96;
	setp.ne.s32 	%p84, %r113, 2;
	@%p84 bra 	$L__BB0_95;
	mov.b32 	%r891, 3;
	mov.u32 	%r890, %r847;
	mov.u32 	%r892, %r114;
	bra.uni 	$L__BB0_100;
$L__BB0_95:
	add.s32 	%r891, %r113, 1;
	mov.u32 	%r890, %r849;
	mov.u32 	%r892, %r114;
	bra.uni 	$L__BB0_100;
$L__BB0_96:
	add.s32 	%r121, %r121, 1;
	setp.ne.s32 	%p85, %r121, 0;
	@%p85 bra 	$L__BB0_99;
	add.s32 	%r852, %r852, 1;
	setp.ne.s32 	%p86, %r852, 0;
	@%p86 bra 	$L__BB0_99;
	add.s32 	%r851, %r851, 1;
	setp.eq.s32 	%p87, %r851, 0;
	selp.u32 	%r550, 1, 0, %p87;
	add.s32 	%r850, %r850, %r550;
	mov.b32 	%r852, 0;
$L__BB0_99:
	mov.b32 	%r552, -766435501;
	mul.hi.u32 	%r553, %r552, %r121;
	mul.lo.s32 	%r554, %r121, -766435501;
	mov.b32 	%r555, -845247145;
	mul.hi.u32 	%r556, %r555, %r851;
	mul.lo.s32 	%r557, %r851, -845247145;
	xor.b32  	%r558, %r556, %r4;
	xor.b32  	%r559, %r558, %r852;
	xor.b32  	%r560, %r553, %r5;
	xor.b32  	%r561, %r560, %r850;
	mul.hi.u32 	%r562, %r552, %r559;
	mul.lo.s32 	%r563, %r559, -766435501;
	mul.hi.u32 	%r564, %r555, %r561;
	mul.lo.s32 	%r565, %r561, -845247145;
	xor.b32  	%r566, %r557, %r564;
	xor.b32  	%r567, %r566, %r8;
	xor.b32  	%r568, %r554, %r562;
	xor.b32  	%r569, %r568, %r9;
	mul.hi.u32 	%r570, %r552, %r567;
	mul.lo.s32 	%r571, %r567, -766435501;
	mul.hi.u32 	%r572, %r555, %r569;
	mul.lo.s32 	%r573, %r569, -845247145;
	xor.b32  	%r574, %r565, %r572;
	xor.b32  	%r575, %r574, %r10;
	xor.b32  	%r576, %r563, %r570;
	xor.b32  	%r577, %r576, %r11;
	mul.hi.u32 	%r578, %r552, %r575;
	mul.lo.s32 	%r579, %r575, -766435501;
	mul.hi.u32 	%r580, %r555, %r577;
	mul.lo.s32 	%r581, %r577, -845247145;
	xor.b32  	%r582, %r573, %r580;
	xor.b32  	%r583, %r582, %r12;
	xor.b32  	%r584, %r571, %r578;
	xor.b32  	%r585, %r584, %r13;
	mul.hi.u32 	%r586, %r552, %r583;
	mul.lo.s32 	%r587, %r583, -766435501;
	mul.hi.u32 	%r588, %r555, %r585;
	mul.lo.s32 	%r589, %r585, -845247145;
	xor.b32  	%r590, %r581, %r588;
	xor.b32  	%r591, %r590, %r14;
	xor.b32  	%r592, %r579, %r586;
	xor.b32  	%r593, %r592, %r15;
	mul.hi.u32 	%r594, %r552, %r591;
	mul.lo.s32 	%r595, %r591, -766435501;
	mul.hi.u32 	%r596, %r555, %r593;
	mul.lo.s32 	%r597, %r593, -845247145;
	xor.b32  	%r598, %r589, %r596;
	xor.b32  	%r599, %r598, %r16;
	xor.b32  	%r600, %r587, %r594;
	xor.b32  	%r601, %r600, %r17;
	mul.hi.u32 	%r602, %r552, %r599;
	mul.lo.s32 	%r603, %r599, -766435501;
	mul.hi.u32 	%r604, %r555, %r601;
	mul.lo.s32 	%r605, %r601, -845247145;
	xor.b32  	%r606, %r597, %r604;
	xor.b32  	%r607, %r606, %r18;
	xor.b32  	%r608, %r595, %r602;
	xor.b32  	%r609, %r608, %r19;
	mul.hi.u32 	%r610, %r552, %r607;
	mul.lo.s32 	%r611, %r607, -766435501;
	mul.hi.u32 	%r612, %r555, %r609;
	mul.lo.s32 	%r613, %r609, -845247145;
	xor.b32  	%r614, %r605, %r612;
	xor.b32  	%r615, %r614, %r20;
	xor.b32  	%r616, %r603, %r610;
	xor.b32  	%r617, %r616, %r21;
	mul.hi.u32 	%r618, %r552, %r615;
	mul.lo.s32 	%r619, %r615, -766435501;
	mul.hi.u32 	%r620, %r555, %r617;
	mul.lo.s32 	%r621, %r617, -845247145;
	xor.b32  	%r622, %r613, %r620;
	xor.b32  	%r623, %r622, %r22;
	xor.b32  	%r624, %r611, %r618;
	xor.b32  	%r625, %r624, %r23;
	mul.hi.u32 	%r626, %r552, %r623;
	mul.lo.s32 	%r892, %r623, -766435501;
	mul.hi.u32 	%r627, %r555, %r625;
	mul.lo.s32 	%r848, %r625, -845247145;
	xor.b32  	%r628, %r621, %r627;
	xor.b32  	%r849, %r628, %r24;
	xor.b32  	%r629, %r619, %r626;
	xor.b32  	%r847, %r629, %r25;
	mov.b32 	%r891, 0;
	mov.u32 	%r890, %r114;
$L__BB0_100:
	cvt.rn.f64.u32 	%fd286, %r890;
	fma.rn.f64 	%fd287, %fd286, 0d3DF0000000000000, 0d3DF0000000000000;
	mul.f64 	%fd63, %fd287, 0d401921FB54442D18;
	setp.eq.f64 	%p88, %fd63, 0d7FF0000000000000;
	mov.b32 	%r900, 0;
	mov.f64 	%fd435, %fd26;
	@%p88 bra 	$L__BB0_103;
	mul.f64 	%fd288, %fd63, 0d3FE45F306DC9C883;
	cvt.rni.s32.f64 	%r900, %fd288;
	cvt.rn.f64.s32 	%fd289, %r900;
	fma.rn.f64 	%fd290, %fd289, 0dBFF921FB54442D18, %fd63;
	fma.rn.f64 	%fd291, %fd289, 0dBC91A62633145C00, %fd290;
	fma.rn.f64 	%fd435, %fd289, 0dB97B839A252049C0, %fd291;
	setp.ltu.f64 	%p89, %fd63, 0d41E0000000000000;
	@%p89 bra 	$L__BB0_103;
	{ // callseq 4, 0
	.param .b64 param0;
	st.param.f64 	[param0], %fd63;
	.param .align 16 .b8 retval0[16];
	call.uni (retval0), 
	__internal_trig_reduction_slowpathd, 
	(
	param0
	);
	ld.param.f64 	%fd435, [retval0];
	ld.param.b32 	%r900, [retval0+8];
	} // callseq 4
$L__BB0_103:
	shl.b32 	%r634, %r900, 6;
	cvt.u64.u32 	%rd25, %r634;
	and.b64  	%rd26, %rd25, 64;
	add.s64 	%rd28, %rd27, %rd26;
	mul.rn.f64 	%fd293, %fd435, %fd435;
	and.b32  	%r635, %r900, 1;
	setp.eq.b32 	%p91, %r635, 1;
	selp.f64 	%fd294, 0dBDA8FF8320FD8164, 0d3DE5DB65F9785EBA, %p91;
	ld.global.nc.v2.f64 	{%fd295, %fd296}, [%rd28];
	fma.rn.f64 	%fd297, %fd294, %fd293, %fd295;
	fma.rn.f64 	%fd298, %fd297, %fd293, %fd296;
	ld.global.nc.v2.f64 	{%fd299, %fd300}, [%rd28+16];
	fma.rn.f64 	%fd301, %fd298, %fd293, %fd299;
	fma.rn.f64 	%fd302, %fd301, %fd293, %fd300;
	ld.global.nc.v2.f64 	{%fd303, %fd304}, [%rd28+32];
	fma.rn.f64 	%fd305, %fd302, %fd293, %fd303;
	fma.rn.f64 	%fd306, %fd305, %fd293, %fd304;
	fma.rn.f64 	%fd307, %fd306, %fd435, %fd435;
	fma.rn.f64 	%fd308, %fd306, %fd293, 0d3FF0000000000000;
	selp.f64 	%fd309, %fd308, %fd307, %p91;
	and.b32  	%r636, %r900, 2;
	setp.eq.s32 	%p92, %r636, 0;
	mov.f64 	%fd310, 0d0000000000000000;
	sub.f64 	%fd311, %fd310, %fd309;
	selp.f64 	%fd67, %fd309, %fd311, %p92;
	mov.b32 	%r902, 1;
	mov.f64 	%fd437, %fd26;
	@%p88 bra 	$L__BB0_107;
	mul.f64 	%fd312, %fd63, 0d3FE45F306DC9C883;
	cvt.rni.s32.f64 	%r901, %fd312;
	cvt.rn.f64.s32 	%fd313, %r901;
	fma.rn.f64 	%fd314, %fd313, 0dBFF921FB54442D18, %fd63;
	fma.rn.f64 	%fd315, %fd313, 0dBC91A62633145C00, %fd314;
	fma.rn.f64 	%fd437, %fd313, 0dB97B839A252049C0, %fd315;
	setp.ltu.f64 	%p93, %fd63, 0d41E0000000000000;
	@%p93 bra 	$L__BB0_106;
	{ // callseq 5, 0
	.param .b64 param0;
	st.param.f64 	[param0], %fd63;
	.param .align 16 .b8 retval0[16];
	call.uni (retval0), 
	__internal_trig_reduction_slowpathd, 
	(
	param0
	);
	ld.param.f64 	%fd437, [retval0];
	ld.param.b32 	%r901, [retval0+8];
	} // callseq 5
$L__BB0_106:
	add.s32 	%r902, %r901, 1;
$L__BB0_107:
	shl.b32 	%r638, %r902, 6;
	cvt.u64.u32 	%rd29, %r638;
	and.b64  	%rd30, %rd29, 64;
	add.s64 	%rd32, %rd27, %rd30;
	mul.rn.f64 	%fd317, %fd437, %fd437;
	and.b32  	%r639, %r902, 1;
	setp.eq.b32 	%p94, %r639, 1;
	selp.f64 	%fd318, 0dBDA8FF8320FD8164, 0d3DE5DB65F9785EBA, %p94;
	ld.global.nc.v2.f64 	{%fd319, %fd320}, [%rd32];
	fma.rn.f64 	%fd321, %fd318, %fd317, %fd319;
	fma.rn.f64 	%fd322, %fd321, %fd317, %fd320;
	ld.global.nc.v2.f64 	{%fd323, %fd324}, [%rd32+16];
	fma.rn.f64 	%fd325, %fd322, %fd317, %fd323;
	fma.rn.f64 	%fd326, %fd325, %fd317, %fd324;
	ld.global.nc.v2.f64 	{%fd327, %fd328}, [%rd32+32];
	fma.rn.f64 	%fd329, %fd326, %fd317, %fd327;
	fma.rn.f64 	%fd330, %fd329, %fd317, %fd328;
	fma.rn.f64 	%fd331, %fd330, %fd437, %fd437;
	fma.rn.f64 	%fd332, %fd330, %fd317, 0d3FF0000000000000;
	selp.f64 	%fd333, %fd332, %fd331, %p94;
	and.b32  	%r640, %r902, 2;
	setp.eq.s32 	%p95, %r640, 0;
	mov.f64 	%fd334, 0d0000000000000000;
	sub.f64 	%fd335, %fd334, %fd333;
	selp.f64 	%fd336, %fd333, %fd335, %p95;
	fma.rn.f64 	%fd432, %fd434, %fd67, %fd432;
	fma.rn.f64 	%fd433, %fd434, %fd336, %fd433;
	mov.u32 	%r113, %r891;
	mov.u32 	%r114, %r892;
	bra.uni 	$L__BB0_43;
$L__BB0_108:
	setp.leu.f64 	%p100, %fd440, 0d4018000000000000;
	@%p100 bra 	$L__BB0_110;
	add.f64 	%fd440, %fd440, 0dC018000000000000;
	bra.uni 	$L__BB0_111;
$L__BB0_110:
	setp.gt.f64 	%p101, %fd440, 0d4000000000000000;
	setp.lt.f64 	%p102, %fd440, 0d4010000000000000;
	setp.gt.f64 	%p103, %fd441, 0d3FF0000000000000;
	mov.f64 	%fd339, 0d4000000000000000;
	sub.f64 	%fd340, %fd339, %fd441;
	selp.f64 	%fd341, %fd340, %fd441, %p102;
	selp.f64 	%fd342, %fd341, %fd441, %p103;
	selp.f64 	%fd441, %fd342, %fd441, %p101;
$L__BB0_111:
	setp.gtu.f64 	%p104, %fd441, 0d3FF0000000000000;
	@%p104 bra 	$L__BB0_113;
	add.f64 	%fd343, %fd440, 0dC000000000000000;
	add.f64 	%fd344, %fd441, 0dBFF0000000000000;
	mul.f64 	%fd345, %fd344, %fd344;
	fma.rn.f64 	%fd346, %fd343, %fd343, %fd345;
	sqrt.rn.f64 	%fd347, %fd346;
	add.f64 	%fd348, %fd440, 0dC010000000000000;
	fma.rn.f64 	%fd349, %fd348, %fd348, %fd345;
	sqrt.rn.f64 	%fd350, %fd349;
	setp.lt.f64 	%p105, %fd441, %fd347;
	setp.lt.f64 	%p106, %fd441, %fd350;
	selp.f64 	%fd351, %fd441, %fd350, %p106;
	setp.lt.f64 	%p107, %fd347, %fd350;
	selp.f64 	%fd352, %fd347, %fd350, %p107;
	selp.f64 	%fd442, %fd351, %fd352, %p105;
	bra.uni 	$L__BB0_118;
$L__BB0_113:
	setp.geu.f64 	%p108, %fd440, 0d4000000000000000;
	@%p108 bra 	$L__BB0_115;
	mov.f64 	%fd359, 0d4000000000000000;
	sub.f64 	%fd360, %fd359, %fd441;
	sub.f64 	%fd361, %fd359, %fd440;
	setp.lt.f64 	%p112, %fd360, %fd361;
	selp.f64 	%fd362, %fd441, %fd440, %p112;
	sub.f64 	%fd442, %fd359, %fd362;
	bra.uni 	$L__BB0_118;
$L__BB0_115:
	setp.leu.f64 	%p109, %fd440, 0d4010000000000000;
	@%p109 bra 	$L__BB0_117;
	mov.f64 	%fd356, 0d4000000000000000;
	sub.f64 	%fd357, %fd356, %fd441;
	add.f64 	%fd358, %fd440, 0dC010000000000000;
	setp.lt.f64 	%p111, %fd357, %fd358;
	selp.f64 	%fd442, %fd357, %fd358, %p111;
	bra.uni 	$L__BB0_118;
$L__BB0_117:
	add.f64 	%fd353, %fd440, 0dC000000000000000;
	mov.f64 	%fd354, 0d4010000000000000;
	sub.f64 	%fd355, %fd354, %fd440;
	setp.lt.f64 	%p110, %fd353, %fd355;
	selp.f64 	%fd442, %fd353, %fd355, %p110;
$L__BB0_118:
	setp.geu.f64 	%p113, %fd442, %fd105;
	@%p113 bra 	$L__BB0_127;
	setp.gt.f64 	%p128, %fd441, 0d3FF0000000000000;
	selp.u32 	%r737, 1, 0, %p128;
	add.s32 	%r904, %r904, %r737;
	add.s32 	%r903, %r903, %r940;
	setp.lt.u32 	%p129, %r903, %r277;
	@%p129 bra 	$L__BB0_76;
$L__BB0_120:
	shl.b32 	%r738, %r940, 2;
	mov.u32 	%r739, sdata;
	add.s32 	%r269, %r739, %r738;
	shl.b32 	%r270, %r940, 3;
	shl.b32 	%r740, %r2, 2;
	add.s32 	%r271, %r739, %r740;
	st.shared.u32 	[%r271], %r31;
	add.s32 	%r272, %r269, %r740;
	st.shared.u32 	[%r272], %r93;
	add.s32 	%r273, %r271, %r270;
	st.shared.u32 	[%r273], %r155;
	add.s32 	%r274, %r272, %r270;
	st.shared.u32 	[%r274], %r904;
	bar.sync 	0;
	setp.lt.u32 	%p130, %r940, 2;
	@%p130 bra 	$L__BB0_124;
$L__BB0_121:
	shr.u32 	%r276, %r940, 1;
	setp.ge.u32 	%p131, %r2, %r276;
	@%p131 bra 	$L__BB0_123;
	shl.b32 	%r741, %r276, 2;
	add.s32 	%r742, %r271, %r741;
	ld.shared.u32 	%r743, [%r742];
	ld.shared.u32 	%r744, [%r271];
	add.s32 	%r745, %r744, %r743;
	st.shared.u32 	[%r271], %r745;
	add.s32 	%r746, %r272, %r741;
	ld.shared.u32 	%r747, [%r746];
	ld.shared.u32 	%r748, [%r272];
	add.s32 	%r749, %r748, %r747;
	st.shared.u32 	[%r272], %r749;
	add.s32 	%r750, %r742, %r270;
	ld.shared.u32 	%r751, [%r750];
	ld.shared.u32 	%r752, [%r273];
	add.s32 	%r753, %r752, %r751;
	st.shared.u32 	[%r273], %r753;
	add.s32 	%r754, %r746, %r270;
	ld.shared.u32 	%r755, [%r754];
	ld.shared.u32 	%r756, [%r274];
	add.s32 	%r757, %r756, %r755;
	st.shared.u32 	[%r274], %r757;
$L__BB0_123:
	bar.sync 	0;
	setp.gt.u32 	%p132, %r940, 3;
	mov.u32 	%r940, %r276;
	@%p132 bra 	$L__BB0_121;
$L__BB0_124:
	setp.ne.s32 	%p133, %r2, 0;
	@%p133 bra 	$L__BB0_126;
	ld.param.u64 	%rd52, [_Z9vy_kerneliddddddddjdPjS_S_S_y_param_14];
	ld.param.u64 	%rd51, [_Z9vy_kerneliddddddddjdPjS_S_S_y_param_12];
	ld.param.u64 	%rd50, [_Z9vy_kerneliddddddddjdPjS_S_S_y_param_11];
	add.s32 	%r759, %r269, %r738;
	ld.shared.u32 	%r760, [sdata];
	cvta.to.global.u64 	%rd41, %rd50;
	mul.wide.u32 	%rd42, %r1, 4;
	add.s64 	%rd43, %rd41, %rd42;
	st.global.u32 	[%rd43], %r760;
	ld.shared.u32 	%r761, [%r269];
	cvta.to.global.u64 	%rd44, %rd51;
	add.s64 	%rd45, %rd44, %rd42;
	st.global.u32 	[%rd45], %r761;
	ld.shared.u32 	%r762, [%r759];
	cvta.to.global.u64 	%rd46, %rd3;
	add.s64 	%rd47, %rd46, %rd42;
	st.global.u32 	[%rd47], %r762;
	add.s32 	%r763, %r759, %r738;
	ld.shared.u32 	%r764, [%r763];
	cvta.to.global.u64 	%rd48, %rd52;
	add.s64 	%rd49, %rd48, %rd42;
	st.global.u32 	[%rd49], %r764;
$L__BB0_126:
	ret;
$L__BB0_127:
	mov.b32 	%r927, 2;
	setp.eq.s32 	%p114, %r113, 1;
	mov.u32 	%r926, %r848;
	mov.u32 	%r928, %r114;
	@%p114 bra 	$L__BB0_136;
	setp.eq.s32 	%p115, %r113, 3;
	@%p115 bra 	$L__BB0_132;
	setp.ne.s32 	%p116, %r113, 2;
	@%p116 bra 	$L__BB0_131;
	mov.b32 	%r927, 3;
	mov.u32 	%r926, %r847;
	mov.u32 	%r928, %r114;
	bra.uni 	$L__BB0_136;
$L__BB0_131:
	add.s32 	%r927, %r113, 1;
	mov.u32 	%r926, %r849;
	mov.u32 	%r928, %r114;
	bra.uni 	$L__BB0_136;
$L__BB0_132:
	add.s32 	%r121, %r121, 1;
	setp.ne.s32 	%p117, %r121, 0;
	@%p117 bra 	$L__BB0_135;
	add.s32 	%r852, %r852, 1;
	setp.ne.s32 	%p118, %r852, 0;
	@%p118 bra 	$L__BB0_135;
	add.s32 	%r851, %r851, 1;
	setp.eq.s32 	%p119, %r851, 0;
	selp.u32 	%r646, 1, 0, %p119;
	add.s32 	%r850, %r850, %r646;
	mov.b32 	%r852, 0;
$L__BB0_135:
	mov.b32 	%r648, -766435501;
	mul.hi.u32 	%r649, %r648, %r121;
	mul.lo.s32 	%r650, %r121, -766435501;
	mov.b32 	%r651, -845247145;
	mul.hi.u32 	%r652, %r651, %r851;
	mul.lo.s32 	%r653, %r851, -845247145;
	xor.b32  	%r654, %r652, %r4;
	xor.b32  	%r655, %r654, %r852;
	xor.b32  	%r656, %r649, %r5;
	xor.b32  	%r657, %r656, %r850;
	mul.hi.u32 	%r658, %r648, %r655;
	mul.lo.s32 	%r659, %r655, -766435501;
	mul.hi.u32 	%r660, %r651, %r657;
	mul.lo.s32 	%r661, %r657, -845247145;
	xor.b32  	%r662, %r653, %r660;
	xor.b32  	%r663, %r662, %r8;
	xor.b32  	%r664, %r650, %r658;
	xor.b32  	%r665, %r664, %r9;
	mul.hi.u32 	%r666, %r648, %r663;
	mul.lo.s32 	%r667, %r663, -766435501;
	mul.hi.u32 	%r668, %r651, %r665;
	mul.lo.s32 	%r669, %r665, -845247145;
	xor.b32  	%r670, %r661, %r668;
	xor.b32  	%r671, %r670, %r10;
	xor.b32  	%r672, %r659, %r666;
	xor.b32  	%r673, %r672, %r11;
	mul.hi.u32 	%r674, %r648, %r671;
	mul.lo.s32 	%r675, %r671, -766435501;
	mul.hi.u32 	%r676, %r651, %r673;
	mul.lo.s32 	%r677, %r673, -845247145;
	xor.b32  	%r678, %r669, %r676;
	xor.b32  	%r679, %r678, %r12;
	xor.b32  	%r680, %r667, %r674;
	xor.b32  	%r681, %r680, %r13;
	mul.hi.u32 	%r682, %r648, %r679;
	mul.lo.s32 	%r683, %r679, -766435501;
	mul.hi.u32 	%r684, %r651, %r681;
	mul.lo.s32 	%r685, %r681, -845247145;
	xor.b32  	%r686, %r677, %r684;
	xor.b32  	%r687, %r686, %r14;
	xor.b32  	%r688, %r675, %r682;
	xor.b32  	%r689, %r688, %r15;
	mul.hi.u32 	%r690, %r648, %r687;
	mul.lo.s32 	%r691, %r687, -766435501;
	mul.hi.u32 	%r692, %r651, %r689;
	mul.lo.s32 	%r693, %r689, -845247145;
	xor.b32  	%r694, %r685, %r692;
	xor.b32  	%r695, %r694, %r16;
	xor.b32  	%r696, %r683, %r690;
	xor.b32  	%r697, %r696, %r17;
	mul.hi.u32 	%r698, %r648, %r695;
	mul.lo.s32 	%r699, %r695, -766435501;
	mul.hi.u32 	%r700, %r651, %r697;
	mul.lo.s32 	%r701, %r697, -845247145;
	xor.b32  	%r702, %r693, %r700;
	xor.b32  	%r703, %r702, %r18;
	xor.b32  	%r704, %r691, %r698;
	xor.b32  	%r705, %r704, %r19;
	mul.hi.u32 	%r706, %r648, %r703;
	mul.lo.s32 	%r707, %r703, -766435501;
	mul.hi.u32 	%r708, %r651, %r705;
	mul.lo.s32 	%r709, %r705, -845247145;
	xor.b32  	%r710, %r701, %r708;
	xor.b32  	%r711, %r710, %r20;
	xor.b32  	%r712, %r699, %r706;
	xor.b32  	%r713, %r712, %r21;
	mul.hi.u32 	%r714, %r648, %r711;
	mul.lo.s32 	%r715, %r711, -766435501;
	mul.hi.u32 	%r716, %r651, %r713;
	mul.lo.s32 	%r717, %r713, -845247145;
	xor.b32  	%r718, %r709, %r716;
	xor.b32  	%r719, %r718, %r22;
	xor.b32  	%r720, %r707, %r714;
	xor.b32  	%r721, %r720, %r23;
	mul.hi.u32 	%r722, %r648, %r719;
	mul.lo.s32 	%r928, %r719, -766435501;
	mul.hi.u32 	%r723, %r651, %r721;
	mul.lo.s32 	%r848, %r721, -845247145;
	xor.b32  	%r724, %r717, %r723;
	xor.b32  	%r849, %r724, %r24;
	xor.b32  	%r725, %r715, %r722;
	xor.b32  	%r847, %r725, %r25;
	mov.b32 	%r927, 0;
	mov.u32 	%r926, %r114;
$L__BB0_136:
	cvt.rn.f64.u32 	%fd363, %r926;
	fma.rn.f64 	%fd364, %fd363, 0d3DF0000000000000, 0d3DF0000000000000;
	mul.f64 	%fd86, %fd364, 0d401921FB54442D18;
	setp.eq.f64 	%p120, %fd86, 0d7FF0000000000000;
	mov.b32 	%r936, 0;
	mov.f64 	%fd443, %fd50;
	@%p120 bra 	$L__BB0_139;
	mul.f64 	%fd365, %fd86, 0d3FE45F306DC9C883;
	cvt.rni.s32.f64 	%r936, %fd365;
	cvt.rn.f64.s32 	%fd366, %r936;
	fma.rn.f64 	%fd367, %fd366, 0dBFF921FB54442D18, %fd86;
	fma.rn.f64 	%fd368, %fd366, 0dBC91A62633145C00, %fd367;
	fma.rn.f64 	%fd443, %fd366, 0dB97B839A252049C0, %fd368;
	setp.ltu.f64 	%p121, %fd86, 0d41E0000000000000;
	@%p121 bra 	$L__BB0_139;
	{ // callseq 6, 0
	.param .b64 param0;
	st.param.f64 	[param0], %fd86;
	.param .align 16 .b8 retval0[16];
	call.uni (retval0), 
	__internal_trig_reduction_slowpathd, 
	(
	param0
	);
	ld.param.f64 	%fd443, [retval0];
	ld.param.b32 	%r936, [retval0+8];
	} // callseq 6
$L__BB0_139:
	setp.eq.f64 	%p122, %fd86, 0d7FF0000000000000;
	shl.b32 	%r730, %r936, 6;
	cvt.u64.u32 	%rd33, %r730;
	and.b64  	%rd34, %rd33, 64;
	add.s64 	%rd36, %rd35, %rd34;
	mul.rn.f64 	%fd370, %fd443, %fd443;
	and.b32  	%r731, %r936, 1;
	setp.eq.b32 	%p123, %r731, 1;
	selp.f64 	%fd371, 0dBDA8FF8320FD8164, 0d3DE5DB65F9785EBA, %p123;
	ld.global.nc.v2.f64 	{%fd372, %fd373}, [%rd36];
	fma.rn.f64 	%fd374, %fd371, %fd370, %fd372;
	fma.rn.f64 	%fd375, %fd374, %fd370, %fd373;
	ld.global.nc.v2.f64 	{%fd376, %fd377}, [%rd36+16];
	fma.rn.f64 	%fd378, %fd375, %fd370, %fd376;
	fma.rn.f64 	%fd379, %fd378, %fd370, %fd377;
	ld.global.nc.v2.f64 	{%fd380, %fd381}, [%rd36+32];
	fma.rn.f64 	%fd382, %fd379, %fd370, %fd380;
	fma.rn.f64 	%fd383, %fd382, %fd370, %fd381;
	fma.rn.f64 	%fd384, %fd383, %fd443, %fd443;
	fma.rn.f64 	%fd385, %fd383, %fd370, 0d3FF0000000000000;
	selp.f64 	%fd386, %fd385, %fd384, %p123;
	and.b32  	%r732, %r936, 2;
	setp.eq.s32 	%p124, %r732, 0;
	mov.f64 	%fd387, 0d0000000000000000;
	sub.f64 	%fd388, %fd387, %fd386;
	selp.f64 	%fd90, %fd386, %fd388, %p124;
	mov.b32 	%r938, 1;
	mov.f64 	%fd445, %fd50;
	@%p122 bra 	$L__BB0_143;
	mul.f64 	%fd389, %fd86, 0d3FE45F306DC9C883;
	cvt.rni.s32.f64 	%r937, %fd389;
	cvt.rn.f64.s32 	%fd390, %r937;
	fma.rn.f64 	%fd391, %fd390, 0dBFF921FB54442D18, %fd86;
	fma.rn.f64 	%fd392, %fd390, 0dBC91A62633145C00, %fd391;
	fma.rn.f64 	%fd445, %fd390, 0dB97B839A252049C0, %fd392;
	setp.ltu.f64 	%p125, %fd86, 0d41E0000000000000;
	@%p125 bra 	$L__BB0_142;
	{ // callseq 7, 0
	.param .b64 param0;
	st.param.f64 	[param0], %fd86;
	.param .align 16 .b8 retval0[16];
	call.uni (retval0), 
	__internal_trig_reduction_slowpathd, 
	(
	param0
	);
	ld.param.f64 	%fd445, [retval0];
	ld.param.b32 	%r937, [retval0+8];
	} // callseq 7
$L__BB0_142:
	add.s32 	%r938, %r937, 1;
$L__BB0_143:
	shl.b32 	%r734, %r938, 6;
	cvt.u64.u32 	%rd37, %r734;
	and.b64  	%rd38, %rd37, 64;
	add.s64 	%rd40, %rd35, %rd38;
	mul.rn.f64 	%fd394, %fd445, %fd445;
	and.b32  	%r735, %r938, 1;
	setp.eq.b32 	%p126, %r735, 1;
	selp.f64 	%fd395, 0dBDA8FF8320FD8164, 0d3DE5DB65F9785EBA, %p126;
	ld.global.nc.v2.f64 	{%fd396, %fd397}, [%rd40];
	fma.rn.f64 	%fd398, %fd395, %fd394, %fd396;
	fma.rn.f64 	%fd399, %fd398, %fd394, %fd397;
	ld.global.nc.v2.f64 	{%fd400, %fd401}, [%rd40+16];
	fma.rn.f64 	%fd402, %fd399, %fd394, %fd400;
	fma.rn.f64 	%fd403, %fd402, %fd394, %fd401;
	ld.global.nc.v2.f64 	{%fd404, %fd405}, [%rd40+32];
	fma.rn.f64 	%fd406, %fd403, %fd394, %fd404;
	fma.rn.f64 	%fd407, %fd406, %fd394, %fd405;
	fma.rn.f64 	%fd408, %fd407, %fd445, %fd445;
	fma.rn.f64 	%fd409, %fd407, %fd394, 0d3FF0000000000000;
	selp.f64 	%fd410, %fd409, %fd408, %p126;
	and.b32  	%r736, %r938, 2;
	setp.eq.s32 	%p127, %r736, 0;
	mov.f64 	%fd411, 0d0000000000000000;
	sub.f64 	%fd412, %fd411, %fd410;
	selp.f64 	%fd413, %fd410, %fd412, %p127;
	fma.rn.f64 	%fd440, %fd442, %fd90, %fd440;
	fma.rn.f64 	%fd441, %fd442, %fd413, %fd441;
	mov.u32 	%r113, %r927;
	mov.u32 	%r114, %r928;
	bra.uni 	$L__BB0_77;

}
.func  (.param .align 16 .b8 func_retval0[16]) __internal_trig_reduction_slowpathd(
	.param .b64 __internal_trig_reduction_slowpathd_param_0
)
{
	.local .align 8 .b8 	__local_depot1[40];
	.reg .b64 	%SP;
	.reg .b64 	%SPL;
	.reg .pred 	%p<10>;
	.reg .b32 	%r<47>;
	.reg .b64 	%rd<74>;
	.reg .b64 	%fd<5>;

	mov.u64 	%SPL, __local_depot1;
	ld.param.f64 	%fd4, [__internal_trig_reduction_slowpathd_param_0];
	add.u64 	%rd1, %SPL, 0;
	{
	.reg .b32 %temp; 
	mov.b64 	{%temp, %r1}, %fd4;
	}
	shr.u32 	%r2, %r1, 20;
	and.b32  	%r3, %r2, 2047;
	setp.eq.s32 	%p1, %r3, 2047;
	mov.b32 	%r46, 0;
	@%p1 bra 	$L__BB1_9;
	add.s32 	%r20, %r3, -1024;
	mov.b64 	%rd20, %fd4;
	shl.b64 	%rd2, %rd20, 11;
	shr.u32 	%r4, %r20, 6;
	sub.s32 	%r45, 15, %r4;
	sub.s32 	%r21, 19, %r4;
	setp.lt.u32 	%p2, %r20, 128;
	selp.b32 	%r6, 18, %r21, %p2;
	setp.ge.s32 	%p3, %r45, %r6;
	mov.b64 	%rd70, 0;
	@%p3 bra 	$L__BB1_4;
	add.s32 	%r23, %r6, %r4;
	neg.s32 	%r43, %r23;
	or.b64  	%rd3, %rd2, -9223372036854775808;
	mov.b64 	%rd70, 0;
	mov.b32 	%r42, 0;
	mov.u64 	%rd25, __cudart_i2opi_d;
	mov.u32 	%r44, %r45;
$L__BB1_3:
	.pragma "nounroll";
	mul.wide.s32 	%rd22, %r42, 8;
	add.s64 	%rd23, %rd1, %rd22;
	mul.wide.s32 	%rd24, %r44, 8;
	add.s64 	%rd26, %rd25, %rd24;
	ld.global.nc.u64 	%rd27, [%rd26];
	{
	.reg .u32 %r0, %r1, %r2, %r3, %alo, %ahi, %blo, %bhi, %clo, %chi;
	mov.b64 	{%alo,%ahi}, %rd27;
	mov.b64 	{%blo,%bhi}, %rd3;
	mov.b64 	{%clo,%chi}, %rd70;
	mad.lo.cc.u32 	%r0, %alo, %blo, %clo;
	madc.hi.cc.u32 	%r1, %alo, %blo, %chi;
	madc.hi.u32 	%r2, %alo, %bhi, 0;
	mad.lo.cc.u32 	%r1, %alo, %bhi, %r1;
	madc.hi.cc.u32 	%r2, %ahi, %blo, %r2;
	madc.hi.u32 	%r3, %ahi, %bhi, 0;
	mad.lo.cc.u32 	%r1, %ahi, %blo, %r1;
	madc.lo.cc.u32 	%r2, %ahi, %bhi, %r2;
	addc.u32 	%r3, %r3, 0;
	mov.b64 	%rd28, {%r0,%r1};
	mov.b64 	%rd70, {%r2,%r3};
	}
	st.local.u64 	[%rd23], %rd28;
	add.s32 	%r44, %r44, 1;
	add.s32 	%r43, %r43, 1;
	add.s32 	%r42, %r42, 1;
	setp.ne.s32 	%p4, %r43, -15;
	mov.u32 	%r45, %r6;
	@%p4 bra 	$L__BB1_3;
$L__BB1_4:
	cvt.s64.s32 	%rd29, %r45;
	cvt.u64.u32 	%rd30, %r4;
	add.s64 	%rd31, %rd30, %rd29;
	shl.b64 	%rd32, %rd31, 3;
	add.s64 	%rd33, %rd1, %rd32;
	st.local.u64 	[%rd33+-120], %rd70;
	and.b32  	%r15, %r2, 63;
	ld.local.u64 	%rd72, [%rd1+16];
	ld.local.u64 	%rd71, [%rd1+24];
	setp.eq.s32 	%p5, %r15, 0;
	@%p5 bra 	$L__BB1_6;
	shl.b64 	%rd34, %rd71, %r15;
	shr.u64 	%rd35, %rd72, 1;
	xor.b32  	%r24, %r15, 63;
	shr.u64 	%rd36, %rd35, %r24;
	or.b64  	%rd71, %rd34, %rd36;
	ld.local.u64 	%rd37, [%rd1+8];
	shl.b64 	%rd38, %rd72, %r15;
	shr.u64 	%rd39, %rd37, 1;
	shr.u64 	%rd40, %rd39, %r24;
	or.b64  	%rd72, %rd38, %rd40;
$L__BB1_6:
	and.b32  	%r25, %r1, -2147483648;
	shr.u64 	%rd41, %rd71, 62;
	cvt.u32.u64 	%r26, %rd41;
	mov.b64 	{%r27, %r28}, %rd71;
	mov.b64 	{%r29, %r30}, %rd72;
	shf.l.wrap.b32 	%r31, %r30, %r27, 2;
	shf.l.wrap.b32 	%r32, %r27, %r28, 2;
	mov.b64 	%rd42, {%r31, %r32};
	shl.b64 	%rd43, %rd72, 2;
	shr.u64 	%rd44, %rd42, 63;
	cvt.u32.u64 	%r33, %rd44;
	add.s32 	%r34, %r33, %r26;
	setp.eq.s32 	%p6, %r25, 0;
	neg.s32 	%r35, %r34;
	selp.b32 	%r46, %r34, %r35, %p6;
	setp.gt.s64 	%p7, %rd42, -1;
	mov.b64 	%rd45, 0;
	{
	.reg .u32 %r0, %r1, %r2, %r3, %a0, %a1, %a2, %a3, %b0, %b1, %b2, %b3;
	mov.b64 	{%a0,%a1}, %rd45;
	mov.b64 	{%a2,%a3}, %rd45;
	mov.b64 	{%b0,%b1}, %rd43;
	mov.b64 	{%b2,%b3}, %rd42;
	sub.cc.u32 	%r0, %a0, %b0;
	subc.cc.u32 	%r1, %a1, %b1;
	subc.cc.u32 	%r2, %a2, %b2;
	subc.u32 	%r3, %a3, %b3;
	mov.b64 	%rd46, {%r0,%r1};
	mov.b64 	%rd47, {%r2,%r3};
	}
	xor.b32  	%r36, %r25, -2147483648;
	selp.b64 	%rd73, %rd42, %rd47, %p7;
	selp.b64 	%rd14, %rd43, %rd46, %p7;
	selp.b32 	%r17, %r25, %r36, %p7;
	clz.b64 	%r37, %rd73;
	cvt.u64.u32 	%rd15, %r37;
	setp.eq.s32 	%p8, %r37, 0;
	@%p8 bra 	$L__BB1_8;
	cvt.u32.u64 	%r38, %rd15;
	and.b32  	%r39, %r38, 63;
	shl.b64 	%rd48, %rd73, %r39;
	shr.u64 	%rd49, %rd14, 1;
	not.b32 	%r40, %r38;
	and.b32  	%r41, %r40, 63;
	shr.u64 	%rd50, %rd49, %r41;
	or.b64  	%rd73, %rd48, %rd50;
$L__BB1_8:
	mov.b64 	%rd51, -3958705157555305931;
	{
	.reg .u32 %r0, %r1, %r2, %r3, %alo, %ahi, %blo, %bhi;
	mov.b64 	{%alo,%ahi}, %rd73;
	mov.b64 	{%blo,%bhi}, %rd51;
	mul.lo.u32 	%r0, %alo, %blo;
	mul.hi.u32 	%r1, %alo, %blo;
	mad.lo.cc.u32 	%r1, %alo, %bhi, %r1;
	madc.hi.u32 	%r2, %alo, %bhi, 0;
	mad.lo.cc.u32 	%r1, %ahi, %blo, %r1;
	madc.hi.cc.u32 	%r2, %ahi, %blo, %r2;
	madc.hi.u32 	%r3, %ahi, %bhi, 0;
	mad.lo.cc.u32 	%r2, %ahi, %bhi, %r2;
	addc.u32 	%r3, %r3, 0;
	mov.b64 	%rd52, {%r0,%r1};
	mov.b64 	%rd53, {%r2,%r3};
	}
	setp.gt.s64 	%p9, %rd53, 0;
	{
	.reg .u32 %r0, %r1, %r2, %r3, %a0, %a1, %a2, %a3, %b0, %b1, %b2, %b3;
	mov.b64 	{%a0,%a1}, %rd52;
	mov.b64 	{%a2,%a3}, %rd53;
	mov.b64 	{%b0,%b1}, %rd52;
	mov.b64 	{%b2,%b3}, %rd53;
	add.cc.u32 	%r0, %a0, %b0;
	addc.cc.u32 	%r1, %a1, %b1;
	addc.cc.u32 	%r2, %a2, %b2;
	addc.u32 	%r3, %a3, %b3;
	mov.b64 	%rd54, {%r0,%r1};
	mov.b64 	%rd55, {%r2,%r3};
	}
	selp.b64 	%rd56, %rd55, %rd53, %p9;
	selp.s64 	%rd57, -1, 0, %p9;
	sub.s64 	%rd58, %rd57, %rd15;
	cvt.u64.u32 	%rd59, %r17;
	shl.b64 	%rd60, %rd59, 32;
	add.s64 	%rd61, %rd56, 1;
	shr.u64 	%rd62, %rd61, 10;
	add.s64 	%rd63, %rd62, 1;
	shr.u64 	%rd64, %rd63, 1;
	shl.b64 	%rd65, %rd58, 52;
	add.s64 	%rd66, %rd65, %rd64;
	add.s64 	%rd67, %rd66, 4602678819172646912;
	or.b64  	%rd68, %rd67, %rd60;
	mov.b64 	%fd4, %rd68;
$L__BB1_9:
	st.param.f64 	[func_retval0], %fd4;
	st.param.b32 	[func_retval0+8], %r46;
	ret;

}


// ===== COMPILED SASS (sm_100) =====

	.target	sm_100

	.elftype	@"ET_EXEC"


//--------------------- .note.nv.tkinfo           --------------------------
	.section	.note.nv.tkinfo,"",@"SHT_NOTE"
	.sectionflags	@"SHF_NOTE_NV_TKINFO"
	.tkinfo
        /*0018*/ 	.word	0x00000002
        /*0030*/ 	.string	""
        /*0030*/ 	.string	"ptxas"
        /*0030*/ 	.string	"Cuda compilation tools, release 13.0, V13.0.88"
        /*0030*/ 	.string	"Build cuda_13.0.r13.0/compiler.36424714_0"
        /*0030*/ 	.string	"-arch sm_100 -m 64 "



//--------------------- .note.nv.cuinfo           --------------------------
	.section	.note.nv.cuinfo,"",@"SHT_NOTE"
	.sectionflags	@"SHF_NOTE_NV_CUINFO"
        /*0018*/ 	.short	0x0002
        /*001a*/ 	.short	0x0064
        /*001c*/ 	.short	0x0082
	.zero		2


//--------------------- .nv.info                  --------------------------
	.section	.nv.info,"",@"SHT_CUDA_INFO"
	.align	4


	//----- nvinfo : EIATTR_REGCOUNT
	.align		4
        /*0000*/ 	.byte	0x04, 0x2f
        /*0002*/ 	.short	(.L_12 - .L_11)
	.align		4
.L_11:
        /*0004*/ 	.word	index@(_Z9vy_kerneliddddddddjdPjS_S_S_y)
        /*0008*/ 	.word	0x00000038


	//----- nvinfo : EIATTR_FRAME_SIZE
	.align		4
.L_12:
        /*000c*/ 	.byte	0x04, 0x11
        /*000e*/ 	.short	(.L_14 - .L_13)
	.align		4
.L_13:
        /*0010*/ 	.word	index@($_Z9vy_kerneliddddddddjdPjS_S_S_y$__internal_trig_reduction_slowpathd)
        /*0014*/ 	.word	0x00000028


	//----- nvinfo : EIATTR_FRAME_SIZE
	.align		4
.L_14:
        /*0018*/ 	.byte	0x04, 0x11
        /*001a*/ 	.short	(.L_16 - .L_15)
	.align		4
.L_15:
        /*001c*/ 	.word	index@($__internal_0_$__cuda_sm20_dsqrt_rn_f64_mediumpath_v1)
        /*0020*/ 	.word	0x00000028


	//----- nvinfo : EIATTR_FRAME_SIZE
	.align		4
.L_16:
        /*0024*/ 	.byte	0x04, 0x11
        /*0026*/ 	.short	(.L_18 - .L_17)
	.align		4
.L_17:
        /*0028*/ 	.word	index@(_Z9vy_kerneliddddddddjdPjS_S_S_y)
        /*002c*/ 	.word	0x00000028


	//----- nvinfo : EIATTR_MIN_STACK_SIZE
	.align		4
.L_18:
        /*0030*/ 	.byte	0x04, 0x12
        /*0032*/ 	.short	(.L_20 - .L_19)
	.align		4
.L_19:
        /*0034*/ 	.word	index@(_Z9vy_kerneliddddddddjdPjS_S_S_y)
        /*0038*/ 	.word	0x00000028
.L_20:


//--------------------- .nv.compat                --------------------------
	.section	.nv.compat,"",@"SHT_CUDA_COMPAT_INFO"
	.align	4
        /*0000*/ 	.byte	0x02, 0x09, 0x00, 0x00, 0x02, 0x02, 0x01, 0x00, 0x02, 0x05, 0x05, 0x00, 0x03, 0x07, 0x01, 0x01
        /*0010*/ 	.byte	0x02, 0x03, 0x00, 0x00, 0x02, 0x06, 0x01, 0x00, 0x04, 0x0b, 0x08, 0x00, 0x01, 0x00, 0x00, 0x00
        /*0020*/ 	.byte	0x00, 0x00, 0x00, 0x00


//--------------------- .nv.info._Z9vy_kerneliddddddddjdPjS_S_S_y --------------------------
	.section	.nv.info._Z9vy_kerneliddddddddjdPjS_S_S_y,"",@"SHT_CUDA_INFO"
	.sectionflags	@""
	.align	4


	//----- nvinfo : EIATTR_CUDA_API_VERSION
	.align		4
        /*0000*/ 	.byte	0x04, 0x37
        /*0002*/ 	.short	(.L_22 - .L_21)
.L_21:
        /*0004*/ 	.word	0x00000082


	//----- nvinfo : EIATTR_KPARAM_INFO
	.align		4
.L_22:
        /*0008*/ 	.byte	0x04, 0x17
        /*000a*/ 	.short	(.L_24 - .L_23)
.L_23:
        /*000c*/ 	.word	0x00000000
        /*0010*/ 	.short	0x000f
        /*0012*/ 	.short	0x0078
        /*0014*/ 	.byte	0x00, 0xf0, 0x21, 0x00


	//----- nvinfo : EIATTR_KPARAM_INFO
	.align		4
.L_24:
        /*0018*/ 	.byte	0x04, 0x17
        /*001a*/ 	.short	(.L_26 - .L_25)
.L_25:
        /*001c*/ 	.word	0x00000000
        /*0020*/ 	.short	0x000e
        /*0022*/ 	.short	0x0070
        /*0024*/ 	.byte	0x00, 0xf5, 0x21, 0x00


	//----- nvinfo : EIATTR_KPARAM_INFO
	.align		4
.L_26:
        /*0028*/ 	.byte	0x04, 0x17
        /*002a*/ 	.short	(.L_28 - .L_27)
.L_27:
        /*002c*/ 	.word	0x00000000
        /*0030*/ 	.short	0x000d
        /*0032*/ 	.short	0x0068
        /*0034*/ 	.byte	0x00, 0xf5, 0x21, 0x00


	//----- nvinfo : EIATTR_KPARAM_INFO
	.align		4
.L_28:
        /*0038*/ 	.byte	0x04, 0x17
        /*003a*/ 	.short	(.L_30 - .L_29)
.L_29:
        /*003c*/ 	.word	0x00000000
        /*0040*/ 	.short	0x000c
        /*0042*/ 	.short	0x0060
        /*0044*/ 	.byte	0x00, 0xf5, 0x21, 0x00


	//----- nvinfo : EIATTR_KPARAM_INFO
	.align		4
.L_30:
        /*0048*/ 	.byte	0x04, 0x17
        /*004a*/ 	.short	(.L_32 - .L_31)
.L_31:
        /*004c*/ 	.word	0x00000000
        /*0050*/ 	.short	0x000b
        /*0052*/ 	.short	0x0058
        /*0054*/ 	.byte	0x00, 0xf5, 0x21, 0x00


	//----- nvinfo : EIATTR_KPARAM_INFO
	.align		4
.L_32:
        /*0058*/ 	.byte	0x04, 0x17
        /*005a*/ 	.short	(.L_34 - .L_33)
.L_33:
        /*005c*/ 	.word	0x00000000
        /*0060*/ 	.short	0x000a
        /*0062*/ 	.short	0x0050
        /*0064*/ 	.byte	0x00, 0xf0, 0x21, 0x00


	//----- nvinfo : EIATTR_KPARAM_INFO
	.align		4
.L_34:
        /*0068*/ 	.byte	0x04, 0x17
        /*006a*/ 	.short	(.L_36 - .L_35)
.L_35:
        /*006c*/ 	.word	0x00000000
        /*0070*/ 	.short	0x0009
        /*0072*/ 	.short	0x0048
        /*0074*/ 	.byte	0x00, 0xf0, 0x11, 0x00


	//----- nvinfo : EIATTR_KPARAM_INFO
	.align		4
.L_36:
        /*0078*/ 	.byte	0x04, 0x17
        /*007a*/ 	.short	(.L_38 - .L_37)
.L_37:
        /*007c*/ 	.word	0x00000000
        /*0080*/ 	.short	0x0008
        /*0082*/ 	.short	0x0040
        /*0084*/ 	.byte	0x00, 0xf0, 0x21, 0x00


	//----- nvinfo : EIATTR_KPARAM_INFO
	.align		4
.L_38:
        /*0088*/ 	.byte	0x04, 0x17
        /*008a*/ 	.short	(.L_40 - .L_39)
.L_39:
        /*008c*/ 	.word	0x00000000
        /*0090*/ 	.short	0x0007
        /*0092*/ 	.short	0x0038
        /*0094*/ 	.byte	0x00, 0xf0, 0x21, 0x00


	//----- nvinfo : EIATTR_KPARAM_INFO
	.align		4
.L_40:
        /*0098*/ 	.byte	0x04, 0x17
        /*009a*/ 	.short	(.L_42 - .L_41)
.L_41:
        /*009c*/ 	.word	0x00000000
        /*00a0*/ 	.short	0x0006
        /*00a2*/ 	.short	0x0030
        /*00a4*/ 	.byte	0x00, 0xf0, 0x21, 0x00


	//----- nvinfo : EIATTR_KPARAM_INFO
	.align		4
.L_42:
        /*00a8*/ 	.byte	0x04, 0x17
        /*00aa*/ 	.short	(.L_44 - .L_43)
.L_43:
        /*00ac*/ 	.word	0x00000000
        /*00b0*/ 	.short	0x0005
        /*00b2*/ 	.short	0x0028
        /*00b4*/ 	.byte	0x00, 0xf0, 0x21, 0x00


	//----- nvinfo : EIATTR_KPARAM_INFO
	.align		4
.L_44:
        /*00b8*/ 	.byte	0x04, 0x17
        /*00ba*/ 	.short	(.L_46 - .L_45)
.L_45:
        /*00bc*/ 	.word	0x00000000
        /*00c0*/ 	.short	0x0004
        /*00c2*/ 	.short	0x0020
        /*00c4*/ 	.byte	0x00, 0xf0, 0x21, 0x00


	//----- nvinfo : EIATTR_KPARAM_INFO
	.align		4
.L_46:
        /*00c8*/ 	.byte	0x04, 0x17
        /*00ca*/ 	.short	(.L_48 - .L_47)
.L_47:
        /*00cc*/ 	.word	0x00000000
        /*00d0*/ 	.short	0x0003
        /*00d2*/ 	.short	0x0018
        /*00d4*/ 	.byte	0x00, 0xf0, 0x21, 0x00


	//----- nvinfo : EIATTR_KPARAM_INFO
	.align		4
.L_48:
        /*00d8*/ 	.byte	0x04, 0x17
        /*00da*/ 	.short	(.L_50 - .L_49)
.L_49:
        /*00dc*/ 	.word	0x00000000
        /*00e0*/ 	.short	0x0002
        /*00e2*/ 	.short	0x0010
        /*00e4*/ 	.byte	0x00, 0xf0, 0x21, 0x00


	//----- nvinfo : EIATTR_KPARAM_INFO
	.align		4
.L_50:
        /*00e8*/ 	.byte	0x04, 0x17
        /*00ea*/ 	.short	(.L_52 - .L_51)
.L_51:
        /*00ec*/ 	.word	0x00000000
        /*00f0*/ 	.short	0x0001
        /*00f2*/ 	.short	0x0008
        /*00f4*/ 	.byte	0x00, 0xf0, 0x21, 0x00


	//----- nvinfo : EIATTR_KPARAM_INFO
	.align		4
.L_52:
        /*00f8*/ 	.byte	0x04, 0x17
        /*00fa*/ 	.short	(.L_54 - .L_53)
.L_53:
        /*00fc*/ 	.word	0x00000000
        /*0100*/ 	.short	0x0000
        /*0102*/ 	.short	0x0000
        /*0104*/ 	.byte	0x00, 0xf0, 0x11, 0x00


	//----- nvinfo : EIATTR_SPARSE_MMA_MASK
	.align		4
.L_54:
        /*0108*/ 	.byte	0x03, 0x50
        /*010a*/ 	.short	0x0000


	//----- nvinfo : EIATTR_MAXREG_COUNT
	.align		4
        /*010c*/ 	.byte	0x03, 0x1b
        /*010e*/ 	.short	0x00ff


	//----- nvinfo : EIATTR_NUM_BARRIERS
	.align		4
        /*0110*/ 	.byte	0x02, 0x4c
        /*0112*/ 	.byte	0x01
	.zero		1


	//----- nvinfo : EIATTR_MERCURY_ISA_VERSION
	.align		4
        /*0114*/ 	.byte	0x03, 0x5f
        /*0116*/ 	.short	0x0101


	//----- nvinfo : EIATTR_VRC_CTA_INIT_COUNT
	.align		4
        /*0118*/ 	.byte	0x02, 0x4a
	.zero		1
	.zero		1


	//----- nvinfo : EIATTR_EXIT_INSTR_OFFSETS
	.align		4
        /*011c*/ 	.byte	0x04, 0x1c
        /*011e*/ 	.short	(.L_56 - .L_55)


	//   ....[0]....
.L_55:
        /*0120*/ 	.word	0x00000050


	//   ....[1]....
        /*0124*/ 	.word	0x00005c30


	//   ....[2]....
        /*0128*/ 	.word	0x00005d90


	//----- nvinfo : EIATTR_CRS_STACK_SIZE
	.align		4
.L_56:
        /*012c*/ 	.byte	0x04, 0x1e
        /*012e*/ 	.short	(.L_58 - .L_57)
.L_57:
        /*0130*/ 	.word	0x00000000


	//----- nvinfo : EIATTR_CBANK_PARAM_SIZE
	.align		4
.L_58:
        /*0134*/ 	.byte	0x03, 0x19
        /*0136*/ 	.short	0x0080


	//----- nvinfo : EIATTR_PARAM_CBANK
	.align		4
        /*0138*/ 	.byte	0x04, 0x0a
        /*013a*/ 	.short	(.L_60 - .L_59)
	.align		4
.L_59:
        /*013c*/ 	.word	index@(.nv.constant0._Z9vy_kerneliddddddddjdPjS_S_S_y)
        /*0140*/ 	.short	0x0380
        /*0142*/ 	.short	0x0080


	//----- nvinfo : EIATTR_SW_WAR
	.align		4
.L_60:
        /*0144*/ 	.byte	0x04, 0x36
        /*0146*/ 	.short	(.L_62 - .L_61)
.L_61:
        /*0148*/ 	.word	0x00000008
.L_62:


//--------------------- .nv.callgraph             --------------------------
	.section	.nv.callgraph,"",@"SHT_CUDA_CALLGRAPH"
	.align	4
	.sectionentsize	8
	.align		4
        /*0000*/ 	.word	0x00000000
	.align		4
        /*0004*/ 	.word	0xffffffff
	.align		4
        /*0008*/ 	.word	0x00000000
	.align		4
        /*000c*/ 	.word	0xfffffffe
	.align		4
        /*0010*/ 	.word	0x00000000
	.align		4
        /*0014*/ 	.word	0xfffffffd
	.align		4
        /*0018*/ 	.word	0x00000000
	.align		4
        /*001c*/ 	.word	0xfffffffc


//--------------------- .nv.constant4             --------------------------
	.section	.nv.constant4,"a",@progbits
	.align	8
	.align		8
.nv.constant4:
        /*0000*/ 	.dword	precalc_xorwow_matrix
	.align		8
        /*0008*/ 	.dword	precalc_xorwow_offset_matrix
	.align		8
        /*0010*/ 	.dword	mrg32k3aM1
	.align		8
        /*0018*/ 	.dword	mrg32k3aM2
	.align		8
        /*0020*/ 	.dword	mrg32k3aM1SubSeq
	.align		8
        /*0028*/ 	.dword	mrg32k3aM2SubSeq
	.align		8
        /*0030*/ 	.dword	mrg32k3aM1Seq
	.align		8
        /*0038*/ 	.dword	mrg32k3aM2Seq
	.align		8
        /*0040*/ 	.dword	__cudart_i2opi_d
	.align		8
        /*0048*/ 	.dword	__cudart_sin_cos_coeffs


//--------------------- .nv.constant3             --------------------------
	.section	.nv.constant3,"a",@progbits
	.align	8
.nv.constant3:
	.type		__cr_lgamma_table,@object
	.size		__cr_lgamma_table,(.L_8 - __cr_lgamma_table)
__cr_lgamma_table:
        /*0000*/ 	.byte	0x00, 0x00, 0x00, 0x00, 0x00, 0x00, 0x00, 0x00, 0x00, 0x00, 0x00, 0x00, 0x00, 0x00, 0x00, 0x00
        /*0010*/ 	.byte	0xef, 0x39, 0xfa, 0xfe, 0x42, 0x2e, 0xe6, 0x3f, 0x02, 0x20, 0x2a, 0xfa, 0x0b, 0xab, 0xfc, 0x3f
        /*0020*/ 	.byte	0xf9, 0x2c, 0x92, 0x7c, 0xa7, 0x6c, 0x09, 0x40, 0xc9, 0x79, 0x44, 0x3c, 0x64, 0x26, 0x13, 0x40
        /*0030*/ 	.byte	0xca, 0x01, 0xcf, 0x3a, 0x27, 0x51, 0x1a, 0x40, 0x30, 0xcc, 0x2d, 0xf3, 0xe1, 0x0c, 0x21, 0x40
        /*0040*/ 	.byte	0x0d, 0xb7, 0xfc, 0x82, 0x8e, 0x35, 0x25, 0x40
.L_8:


//--------------------- .text._Z9vy_kerneliddddddddjdPjS_S_S_y --------------------------
	.section	.text._Z9vy_kerneliddddddddjdPjS_S_S_y,"ax",@progbits
	.align	128
        .global         _Z9vy_kerneliddddddddjdPjS_S_S_y
        .type           _Z9vy_kerneliddddddddjdPjS_S_S_y,@function
        .size           _Z9vy_kerneliddddddddjdPjS_S_S_y,(.L_x_121 - _Z9vy_kerneliddddddddjdPjS_S_S_y)
        .other          _Z9vy_kerneliddddddddjdPjS_S_S_y,@"STO_CUDA_ENTRY STV_DEFAULT"
_Z9vy_kerneliddddddddjdPjS_S_S_y:
.text._Z9vy_kerneliddddddddjdPjS_S_S_y:
[----:B------:R-:W0:Y:S01]  /*0000*/  LDC R1, c[0x0][0x37c] ;  /* 0x0000df00ff017b82 */ /* 0x000e220000000800 */
[----:B------:R-:W1:Y:S01]  /*0010*/  S2R R0, SR_CTAID.X ;  /* 0x0000000000007919 */ /* 0x000e620000002500 */
[----:B------:R-:W1:Y:S01]  /*0020*/  LDCU UR4, c[0x0][0x380] ;  /* 0x00007000ff0477ac */ /* 0x000e620008000800 */
[----:B0-----:R-:W-:Y:S01]  /*0030*/  VIADD R1, R1, 0xffffffd8 ;  /* 0xffffffd801017836 */ /* 0x001fe20000000000 */
[----:B-1----:R-:W-:-:S13]  /*0040*/  ISETP.GE.AND P0, PT, R0, UR4, PT ;  /* 0x0000000400007c0c */ /* 0x002fda000bf06270 */
[----:B------:R-:W-:Y:S05]  /*0050*/  @P0 EXIT ;  /* 0x000000000000094d */ /* 0x000fea0003800000 */
[----:B------:R-:W0:Y:S01]  /*0060*/  S2R R26, SR_TID.X ;  /* 0x00000000001a7919 */ /* 0x000e220000002100 */
[----:B------:R-:W0:Y:S01]  /*0070*/  LDCU UR24, c[0x0][0x360] ;  /* 0x00006c00ff1877ac */ /* 0x000e220008000800 */
[----:B------:R-:W-:Y:S01]  /*0080*/  IMAD.MOV.U32 R27, RZ, RZ, RZ ;  /* 0x000000ffff1b7224 */ /* 0x000fe200078e00ff */
[----:B------:R-:W-:Y:S01]  /*0090*/  BSSY.RECONVERGENT B1, `(.L_x_0) ;  /* 0x0000193000017945 */ /* 0x000fe20003800200 */
[----:B------:R-:W1:Y:S01]  /*00a0*/  LDCU.64 UR4, c[0x0][0x3f8] ;  /* 0x00007f00ff0477ac */ /* 0x000e620008000a00 */
[----:B------:R-:W2:Y:S01]  /*00b0*/  LDCU UR25, c[0x0][0x3c8] ;  /* 0x00007900ff1977ac */ /* 0x000ea20008000800 */
[----:B------:R-:W3:Y:S01]  /*00c0*/  LDCU.64 UR6, c[0x0][0x358] ;  /* 0x00006b00ff0677ac */ /* 0x000ee20008000a00 */
[----:B------:R-:W4:Y:S01]  /*00d0*/  LDCU.64 UR26, c[0x0][0x3d0] ;  /* 0x00007a00ff1a77ac */ /* 0x000f220008000a00 */
[----:B------:R-:W0:Y:S01]  /*00e0*/  LDCU.64 UR28, c[0x4][0x48] ;  /* 0x01000900ff1c77ac */ /* 0x000e220008000a00 */
[----:B-1----:R-:W-:Y:S02]  /*00f0*/  UIADD3 UR8, UPT, UPT, UR4, -0x61c88647, URZ ;  /* 0x9e3779b904087890 */ /* 0x002fe4000fffe0ff */
[----:B------:R-:W-:Y:S01]  /*0100*/  UIADD3 UR9, UPT, UPT, UR5, -0x4498517b, URZ ;  /* 0xbb67ae8505097890 */ /* 0x000fe2000fffe0ff */
[----:B--2---:R-:W-:Y:S01]  /*0110*/  IMAD.U32 R15, RZ, RZ, UR25 ;  /* 0x00000019ff0f7e24 */ /* 0x004fe2000f8e00ff */
[----:B------:R-:W-:-:S02]  /*0120*/  UIADD3 UR10, UPT, UPT, UR5, 0x76cf5d0a, URZ ;  /* 0x76cf5d0a050a7890 */ /* 0x000fc4000fffe0ff */
[----:B------:R-:W-:Y:S01]  /*0130*/  UIADD3 UR11, UPT, UPT, UR4, 0x3c6ef372, URZ ;  /* 0x3c6ef372040b7890 */ /* 0x000fe2000fffe0ff */
[----:B0-----:R-:W-:Y:S01]  /*0140*/  IMAD.WIDE.U32 R2, R0, UR24, R26 ;  /* 0x0000001800027c25 */ /* 0x001fe2000f8e001a */
[----:B------:R-:W-:Y:S01]  /*0150*/  UIADD3 UR12, UPT, UPT, UR4, -0x255992d5, URZ ;  /* 0xdaa66d2b040c7890 */ /* 0x000fe2000fffe0ff */
[----:B------:R-:W-:Y:S01]  /*0160*/  ISETP.GE.U32.AND P0, PT, R26, R15, PT ;  /* 0x0000000f1a00720c */ /* 0x000fe20003f06070 */
[----:B------:R-:W-:Y:S02]  /*0170*/  UIADD3 UR13, UPT, UPT, UR5, 0x32370b8f, URZ ;  /* 0x32370b8f050d7890 */ /* 0x000fe4000fffe0ff */
[----:B------:R-:W-:Y:S01]  /*0180*/  LOP3.LUT R8, R3, UR5, RZ, 0x3c, !PT ;  /* 0x0000000503087c12 */ /* 0x000fe2000f8e3cff */
[----:B------:R-:W-:Y:S01]  /*0190*/  IMAD.WIDE.U32 R4, R2, -0x326172a9, RZ ;  /* 0xcd9e8d5702047825 */ /* 0x000fe200078e00ff */
[----:B------:R-:W-:Y:S02]  /*01a0*/  UIADD3 UR14, UPT, UPT, UR5, -0x126145ec, URZ ;  /* 0xed9eba14050e7890 */ /* 0x000fe4000fffe0ff */
[----:B------:R-:W-:Y:S01]  /*01b0*/  UIADD3 UR15, UPT, UPT, UR4, 0x78dde6e4, URZ ;  /* 0x78dde6e4040f7890 */ /* 0x000fe2000fffe0ff */
[----:B------:R-:W-:Y:S01]  /*01c0*/  IMAD.WIDE.U32 R8, R8, -0x326172a9, RZ ;  /* 0xcd9e8d5708087825 */ /* 0x000fe200078e00ff */
[----:B------:R-:W-:Y:S01]  /*01d0*/  LOP3.LUT R6, R5, UR4, RZ, 0x3c, !PT ;  /* 0x0000000405067c12 */ /* 0x000fe2000f8e3cff */
[----:B------:R-:W-:-:S02]  /*01e0*/  UIADD3 UR16, UPT, UPT, UR4, 0x1715609d, URZ ;  /* 0x1715609d04107890 */ /* 0x000fc4000fffe0ff */
[----:B------:R-:W-:Y:S01]  /*01f0*/  UIADD3 UR17, UPT, UPT, UR5, -0x56f99767, URZ ;  /* 0xa906689905117890 */ /* 0x000fe2000fffe0ff */
[----:B------:R-:W-:Y:S01]  /*0200*/  LOP3.LUT R4, R4, UR8, R9, 0x96, !PT ;  /* 0x0000000804047c12 */ /* 0x000fe2000f8e9609 */
[----:B------:R-:W-:Y:S01]  /*0210*/  IMAD.WIDE.U32 R6, R6, -0x2daee0ad, RZ ;  /* 0xd2511f5306067825 */ /* 0x000fe200078e00ff */
[----:B------:R-:W-:Y:S02]  /*0220*/  UIADD3 UR19, UPT, UPT, UR5, 0x646e171e, URZ ;  /* 0x646e171e05137890 */ /* 0x000fe4000fffe0ff */
[----:B------:R-:W-:Y:S01]  /*0230*/  UIADD3 UR18, UPT, UPT, UR4, -0x4ab325aa, URZ ;  /* 0xb54cda5604127890 */ /* 0x000fe2000fffe0ff */
[----:B------:R-:W-:Y:S01]  /*0240*/  IMAD.WIDE.U32 R4, R4, -0x2daee0ad, RZ ;  /* 0xd2511f5304047825 */ /* 0x000fe200078e00ff */
[----:B------:R-:W-:Y:S01]  /*0250*/  LOP3.LUT R10, R7, UR9, RZ, 0x3c, !PT ;  /* 0x00000009070a7c12 */ /* 0x000fe2000f8e3cff */
[----:B------:R-:W-:Y:S02]  /*0260*/  UIADD3 UR21, UPT, UPT, UR5, 0x1fd5c5a3, URZ ;  /* 0x1fd5c5a305157890 */ /* 0x000fe4000fffe0ff */
[----:B------:R-:W-:Y:S01]  /*0270*/  UIADD3 UR20, UPT, UPT, UR4, 0x5384540f, URZ ;  /* 0x5384540f04147890 */ /* 0x000fe2000fffe0ff */
[----:B------:R-:W-:Y:S01]  /*0280*/  LOP3.LUT R9, R6, UR10, R5, 0x96, !PT ;  /* 0x0000000a06097c12 */ /* 0x000fe2000f8e9605 */
[----:B------:R-:W-:Y:S01]  /*0290*/  IMAD.WIDE.U32 R10, R10, -0x326172a9, RZ ;  /* 0xcd9e8d570a0a7825 */ /* 0x000fe200078e00ff */
[----:B------:R-:W-:-:S02]  /*02a0*/  UIADD3 UR22, UPT, UPT, UR4, -0xe443238, URZ ;  /* 0xf1bbcdc804167890 */ /* 0x000fc4000fffe0ff */
[----:B------:R-:W-:Y:S02]  /*02b0*/  UIADD3 UR23, UPT, UPT, UR5, -0x24c28bd8, URZ ;  /* 0xdb3d742805177890 */ /* 0x000fe4000fffe0ff */
[----:B------:R-:W-:Y:S01]  /*02c0*/  LOP3.LUT R6, R8, UR11, R11, 0x96, !PT ;  /* 0x0000000b08067c12 */ /* 0x000fe2000f8e960b */
[----:B------:R-:W-:Y:S01]  /*02d0*/  IMAD.WIDE.U32 R8, R9, -0x326172a9, RZ ;  /* 0xcd9e8d5709087825 */ /* 0x000fe200078e00ff */
[----:B------:R-:W-:Y:S02]  /*02e0*/  UIADD3 UR5, UPT, UPT, UR5, -0x695add53, URZ ;  /* 0x96a522ad05057890 */ /* 0x000fe4000fffe0ff */
[----:B------:R-:W-:Y:S01]  /*02f0*/  UIADD3 UR4, UPT, UPT, UR4, -0x700cb87f, URZ ;  /* 0x8ff3478104047890 */ /* 0x000fe2000fffe0ff */
[----:B------:R-:W-:Y:S01]  /*0300*/  IMAD.WIDE.U32 R6, R6, -0x2daee0ad, RZ ;  /* 0xd2511f5306067825 */ /* 0x000fe200078e00ff */
[----:B------:R-:W-:Y:S01]  /*0310*/  LOP3.LUT R5, R10, UR12, R9, 0x96, !PT ;  /* 0x0000000c0a057c12 */ /* 0x000fe2000f8e9609 */
[----:B------:R-:W0:Y:S03]  /*0320*/  LDCU.64 UR32, c[0x0][0x3f8] ;  /* 0x00007f00ff2077ac */ /* 0x000e260008000a00 */
[----:B------:R-:W-:Y:S01]  /*0330*/  LOP3.LUT R10, R4, UR13, R7, 0x96, !PT ;  /* 0x0000000d040a7c12 */ /* 0x000fe2000f8e9607 */
[----:B------:R-:W-:-:S04]  /*0340*/  IMAD.WIDE.U32 R4, R5, -0x2daee0ad, RZ ;  /* 0xd2511f5305047825 */ /* 0x000fc800078e00ff */
[----:B------:R-:W-:Y:S01]  /*0350*/  IMAD.WIDE.U32 R10, R10, -0x326172a9, RZ ;  /* 0xcd9e8d570a0a7825 */ /* 0x000fe200078e00ff */
[----:B------:R-:W-:-:S04]  /*0360*/  LOP3.LUT R9, R6, UR14, R5, 0x96, !PT ;  /* 0x0000000e06097c12 */ /* 0x000fc8000f8e9605 */
        /* <DEDUP_REMOVED lines=17> */
[----:B------:R-:W-:Y:S01]  /*0480*/  IMAD.WIDE.U32 R6, R6, -0x326172a9, RZ ;  /* 0xcd9e8d5706067825 */ /* 0x000fe200078e00ff */
[----:B------:R-:W-:-:S03]  /*0490*/  CS2R R8, SRZ ;  /* 0x0000000000087805 */ /* 0x000fc6000001ff00 */
[----:B------:R-:W-:Y:S01]  /*04a0*/  IMAD.WIDE.U32 R12, R12, -0x2daee0ad, RZ ;  /* 0xd2511f530c0c7825 */ /* 0x000fe200078e00ff */
[----:B------:R-:W-:-:S03]  /*04b0*/  LOP3.LUT R4, R4, UR4, R7, 0x96, !PT ;  /* 0x0000000404047c12 */ /* 0x000fc6000f8e9607 */
[----:B------:R-:W-:Y:S01]  /*04c0*/  IMAD.MOV.U32 R7, RZ, RZ, RZ ;  /* 0x000000ffff077224 */ /* 0x000fe200078e00ff */
[----:B------:R-:W-:Y:S01]  /*04d0*/  LOP3.LUT R5, R10, UR5, R13, 0x96, !PT ;  /* 0x000000050a057c12 */ /* 0x000fe2000f8e960d */
[----:B------:R-:W-:Y:S02]  /*04e0*/  IMAD.U32 R10, RZ, RZ, UR24 ;  /* 0x00000018ff0a7e24 */ /* 0x000fe4000f8e00ff */
[----:B------:R-:W-:Y:S01]  /*04f0*/  IMAD.MOV.U32 R13, RZ, RZ, RZ ;  /* 0x000000ffff0d7224 */ /* 0x000fe200078e00ff */
[----:B0--34-:R-:W-:Y:S06]  /*0500*/  @P0 BRA `(.L_x_1) ;  /* 0x00000014002c0947 */ /* 0x019fec0003800000 */
[----:B------:R-:W-:Y:S01]  /*0510*/  DMUL R36, RZ, +INF ;  /* 0x7ff00000ff247828 */ /* 0x000fe20000000000 */
[----:B------:R-:W-:Y:S01]  /*0520*/  CS2R R8, SRZ ;  /* 0x0000000000087805 */ /* 0x000fe2000001ff00 */
[----:B------:R-:W-:Y:S01]  /*0530*/  IMAD.MOV.U32 R11, RZ, RZ, R26 ;  /* 0x000000ffff0b7224 */ /* 0x000fe200078e001a */
[----:B------:R-:W-:Y:S01]  /*0540*/  MOV R13, RZ ;  /* 0x000000ff000d7202 */ /* 0x000fe20000000f00 */
[----:B------:R-:W-:-:S07]  /*0550*/  IMAD.MOV.U32 R7, RZ, RZ, RZ ;  /* 0x000000ffff077224 */ /* 0x000fce00078e00ff */
.L_x_25:
[----:B------:R-:W0:Y:S01]  /*0560*/  LDCU.64 UR24, c[0x0][0x388] ;  /* 0x00007100ff1877ac */ /* 0x000e220008000a00 */
[----:B------:R-:W-:Y:S01]  /*0570*/  BSSY.RECONVERGENT B0, `(.L_x_2) ;  /* 0x000013b000007945 */ /* 0x000fe20003800200 */
[----:B------:R-:W1:Y:S01]  /*0580*/  LDCU.64 UR30, c[0x0][0x390] ;  /* 0x00007200ff1e77ac */ /* 0x000e620008000a00 */
[----:B0-----:R-:W-:Y:S02]  /*0590*/  IMAD.U32 R34, RZ, RZ, UR24 ;  /* 0x00000018ff227e24 */ /* 0x001fe4000f8e00ff */
[----:B------:R-:W-:Y:S02]  /*05a0*/  IMAD.U32 R35, RZ, RZ, UR25 ;  /* 0x00000019ff237e24 */ /* 0x000fe4000f8e00ff */
[----:B-1----:R-:W-:Y:S02]  /*05b0*/  IMAD.U32 R32, RZ, RZ, UR30 ;  /* 0x0000001eff207e24 */ /* 0x002fe4000f8e00ff */
[----:B------:R-:W-:-:S07]  /*05c0*/  IMAD.U32 R33, RZ, RZ, UR31 ;  /* 0x0000001fff217e24 */ /* 0x000fce000f8e00ff */
.L_x_24:
[----:B------:R-:W-:Y:S01]  /*05d0*/  DSETP.GEU.AND P0, PT, R34, RZ, PT ;  /* 0x000000ff2200722a */ /* 0x000fe20003f0e000 */
[----:B------:R-:W-:-:S13]  /*05e0*/  BSSY.RECONVERGENT B2, `(.L_x_3) ;  /* 0x0000010000027945 */ /* 0x000fda0003800200 */
[----:B------:R-:W-:Y:S01]  /*05f0*/  @!P0 DADD R34, -RZ, -R34 ;  /* 0x00000000ff228229 */ /* 0x000fe20000000922 */
[----:B------:R-:W-:Y:S10]  /*0600*/  @!P0 BRA `(.L_x_4) ;  /* 0x0000000000348947 */ /* 0x000ff40003800000 */
[----:B------:R-:W-:-:S14]  /*0610*/  DSETP.GT.AND P0, PT, R34, 6, PT ;  /* 0x401800002200742a */ /* 0x000fdc0003f04000 */
[----:B------:R-:W-:Y:S01]  /*0620*/  @P0 DADD R34, R34, -6 ;  /* 0xc018000022220429 */ /* 0x000fe20000000000 */
[----:B------:R-:W-:Y:S10]  /*0630*/  @P0 BRA `(.L_x_4) ;  /* 0x0000000000280947 */ /* 0x000ff40003800000 */
[----:B------:R-:W-:Y:S02]  /*0640*/  DADD R14, -R32, 2 ;  /* 0x40000000200e7429 */ /* 0x000fe40000000100 */
[----:B------:R-:W-:Y:S02]  /*0650*/  DSETP.GEU.AND P0, PT, R34, 4, PT ;  /* 0x401000002200742a */ /* 0x000fe40003f0e000 */
[----:B------:R-:W-:-:S06]  /*0660*/  DSETP.GT.AND P1, PT, R32, 1, PT ;  /* 0x3ff000002000742a */ /* 0x000fcc0003f24000 */
[-C--:B------:R-:W-:Y:S02]  /*0670*/  FSEL R17, R14, R32.reuse, !P0 ;  /* 0x000000200e117208 */ /* 0x080fe40004000000 */
[-C--:B------:R-:W-:Y:S01]  /*0680*/  FSEL R19, R15, R33.reuse, !P0 ;  /* 0x000000210f137208 */ /* 0x080fe20004000000 */
[----:B------:R-:W-:Y:S01]  /*0690*/  DSETP.GT.AND P0, PT, R34, 2, PT ;  /* 0x400000002200742a */ /* 0x000fe20003f04000 */
[----:B------:R-:W-:Y:S02]  /*06a0*/  FSEL R15, R17, R32, P1 ;  /* 0x00000020110f7208 */ /* 0x000fe40000800000 */
[----:B------:R-:W-:-:S03]  /*06b0*/  FSEL R17, R19, R33, P1 ;  /* 0x0000002113117208 */ /* 0x000fc60000800000 */
[----:B------:R-:W-:Y:S02]  /*06c0*/  FSEL R32, R15, R32, P0 ;  /* 0x000000200f207208 */ /* 0x000fe40000000000 */
[----:B------:R-:W-:-:S07]  /*06d0*/  FSEL R33, R17, R33, P0 ;  /* 0x0000002111217208 */ /* 0x000fce0000000000 */
.L_x_4:
[----:B------:R-:W-:Y:S05]  /*06e0*/  BSYNC.RECONVERGENT B2 ;  /* 0x0000000000027941 */ /* 0x000fea0003800200 */
.L_x_3:
[----:B------:R-:W-:Y:S01]  /*06f0*/  DSETP.GTU.AND P0, PT, R32, 1, PT ;  /* 0x3ff000002000742a */ /* 0x000fe20003f0c000 */
[----:B------:R-:W-:-:S13]  /*0700*/  BSSY.RECONVERGENT B3, `(.L_x_5) ;  /* 0x0000055000037945 */ /* 0x000fda0003800200 */
[----:B------:R-:W-:Y:S05]  /*0710*/  @P0 BRA `(.L_x_6) ;  /* 0x0000000000f80947 */ /* 0x000fea0003800000 */
[----:B------:R-:W-:Y:S01]  /*0720*/  DADD R24, R32, -1 ;  /* 0xbff0000020187429 */ /* 0x000fe20000000000 */
[----:B------:R-:W-:Y:S01]  /*0730*/  IMAD.MOV.U32 R18, RZ, RZ, 0x0 ;  /* 0x00000000ff127424 */ /* 0x000fe200078e00ff */
[----:B------:R-:W-:Y:S01]  /*0740*/  DADD R16, R34, -2 ;  /* 0xc000000022107429 */ /* 0x000fe20000000000 */
[----:B------:R-:W-:Y:S01]  /*0750*/  IMAD.MOV.U32 R19, RZ, RZ, 0x3fd80000 ;  /* 0x3fd80000ff137424 */ /* 0x000fe200078e00ff */
[----:B------:R-:W-:Y:S04]  /*0760*/  BSSY.RECONVERGENT B4, `(.L_x_7) ;  /* 0x0000017000047945 */ /* 0x000fe80003800200 */
[----:B------:R-:W-:-:S08]  /*0770*/  DMUL R24, R24, R24 ;  /* 0x0000001818187228 */ /* 0x000fd00000000000 */
[----:B------:R-:W-:-:S06]  /*0780*/  DFMA R16, R16, R16, R24 ;  /* 0x000000101010722b */ /* 0x000fcc0000000018 */
[----:B------:R-:W0:Y:S04]  /*0790*/  MUFU.RSQ64H R23, R17 ;  /* 0x0000001100177308 */ /* 0x000e280000001c00 */
[----:B------:R-:W-:-:S05]  /*07a0*/  VIADD R22, R17, 0xfcb00000 ;  /* 0xfcb0000011167836 */ /* 0x000fca0000000000 */
[----:B------:R-:W-:Y:S01]  /*07b0*/  ISETP.GE.U32.AND P0, PT, R22, 0x7ca00000, PT ;  /* 0x7ca000001600780c */ /* 0x000fe20003f06070 */
[----:B0-----:R-:W-:-:S08]  /*07c0*/  DMUL R14, R22, R22 ;  /* 0x00000016160e7228 */ /* 0x001fd00000000000 */
[----:B------:R-:W-:-:S08]  /*07d0*/  DFMA R14, R16, -R14, 1 ;  /* 0x3ff00000100e742b */ /* 0x000fd0000000080e */
[----:B------:R-:W-:Y:S02]  /*07e0*/  DFMA R18, R14, R18, 0.5 ;  /* 0x3fe000000e12742b */ /* 0x000fe40000000012 */
[----:B------:R-:W-:-:S08]  /*07f0*/  DMUL R14, R22, R14 ;  /* 0x0000000e160e7228 */ /* 0x000fd00000000000 */
[----:B------:R-:W-:-:S08]  /*0800*/  DFMA R30, R18, R14, R22 ;  /* 0x0000000e121e722b */ /* 0x000fd00000000016 */
[----:B------:R-:W-:Y:S02]  /*0810*/  DMUL R20, R16, R30 ;  /* 0x0000001e10147228 */ /* 0x000fe40000000000 */
[----:B------:R-:W-:Y:S01]  /*0820*/  VIADD R15, R31, 0xfff00000 ;  /* 0xfff000001f0f7836 */ /* 0x000fe20000000000 */
[----:B------:R-:W-:-:S05]  /*0830*/  MOV R14, R30 ;  /* 0x0000001e000e7202 */ /* 0x000fca0000000f00 */
[----:B------:R-:W-:-:S08]  /*0840*/  DFMA R18, R20, -R20, R16 ;  /* 0x800000141412722b */ /* 0x000fd00000000010 */
[----:B------:R-:W-:Y:S01]  /*0850*/  DFMA R28, R18, R14, R20 ;  /* 0x0000000e121c722b */ /* 0x000fe20000000014 */
[----:B------:R-:W-:Y:S10]  /*0860*/  @!P0 BRA `(.L_x_8) ;  /* 0x0000000000188947 */ /* 0x000ff40003800000 */
[----:B------:R-:W-:Y:S01]  /*0870*/  IMAD.MOV.U32 R38, RZ, RZ, R16 ;  /* 0x000000ffff267224 */ /* 0x000fe200078e0010 */
[----:B------:R-:W-:Y:S01]  /*0880*/  MOV R16, 0x8b0 ;  /* 0x000008b000107802 */ /* 0x000fe20000000f00 */
[----:B------:R-:W-:-:S07]  /*0890*/  IMAD.MOV.U32 R14, RZ, RZ, R30 ;  /* 0x000000ffff0e7224 */ /* 0x000fce00078e001e */
[----:B------:R-:W-:Y:S05]  /*08a0*/  CALL.REL.NOINC `($__internal_0_$__cuda_sm20_dsqrt_rn_f64_mediumpath_v1) ;  /* 0x00000054003c7944 */ /* 0x000fea0003c00000 */
[----:B------:R-:W-:Y:S02]  /*08b0*/  IMAD.MOV.U32 R28, RZ, RZ, R14 ;  /* 0x000000ffff1c7224 */ /* 0x000fe400078e000e */
[----:B------:R-:W-:-:S07]  /*08c0*/  IMAD.MOV.U32 R29, RZ, RZ, R15 ;  /* 0x000000ffff1d7224 */ /* 0x000fce00078e000f */
.L_x_8:
[----:B------:R-:W-:Y:S05]  /*08d0*/  BSYNC.RECONVERGENT B4 ;  /* 0x0000000000047941 */ /* 0x000fea0003800200 */
.L_x_7:
[----:B------:R-:W-:Y:S01]  /*08e0*/  DADD R16, R34, -4 ;  /* 0xc010000022107429 */ /* 0x000fe20000000000 */
[----:B------:R-:W-:Y:S01]  /*08f0*/  IMAD.MOV.U32 R18, RZ, RZ, 0x0 ;  /* 0x00000000ff127424 */ /* 0x000fe200078e00ff */
[----:B------:R-:W-:Y:S01]  /*0900*/  BSSY.RECONVERGENT B4, `(.L_x_9) ;  /* 0x0000017000047945 */ /* 0x000fe20003800200 */
[----:B------:R-:W-:-:S05]  /*0910*/  IMAD.MOV.U32 R19, RZ, RZ, 0x3fd80000 ;  /* 0x3fd80000ff137424 */ /* 0x000fca00078e00ff */
        /* <DEDUP_REMOVED lines=21> */
.L_x_10:
[----:B------:R-:W-:Y:S05]  /*0a70*/  BSYNC.RECONVERGENT B4 ;  /* 0x0000000000047941 */ /* 0x000fea0003800200 */
.L_x_9:
[C---:B------:R-:W-:Y:S02]  /*0a80*/  DSETP.GEU.AND P0, PT, R32.reuse, R28, PT ;  /* 0x0000001c2000722a */ /* 0x040fe40003f0e000 */
[--C-:B------:R-:W-:Y:S02]  /*0a90*/  DSETP.GEU.AND P1, PT, R32, R24.reuse, PT ;  /* 0x000000182000722a */ /* 0x100fe40003f2e000 */
[----:B------:R-:W-:-:S04]  /*0aa0*/  DSETP.GEU.AND P2, PT, R28, R24, PT ;  /* 0x000000181c00722a */ /* 0x000fc80003f4e000 */
[----:B------:R-:W-:Y:S02]  /*0ab0*/  FSEL R30, R32, R24, !P1 ;  /* 0x00000018201e7208 */ /* 0x000fe40004800000 */
[----:B------:R-:W-:-:S04]  /*0ac0*/  FSEL R31, R33, R25, !P1 ;  /* 0x00000019211f7208 */ /* 0x000fc80004800000 */
[----:B------:R-:W-:Y:S02]  /*0ad0*/  @P0 FSEL R30, R28, R24, !P2 ;  /* 0x000000181c1e0208 */ /* 0x000fe40005000000 */
[----:B------:R-:W-:Y:S01]  /*0ae0*/  @P0 FSEL R31, R29, R25, !P2 ;  /* 0x000000191d1f0208 */ /* 0x000fe20005000000 */
[----:B------:R-:W-:Y:S06]  /*0af0*/  BRA `(.L_x_11) ;  /* 0x0000000000547947 */ /* 0x000fec0003800000 */
.L_x_6:
[----:B------:R-:W-:-:S14]  /*0b00*/  DSETP.GEU.AND P0, PT, R34, 2, PT ;  /* 0x400000002200742a */ /* 0x000fdc0003f0e000 */
[----:B------:R-:W-:Y:S02]  /*0b10*/  @!P0 DADD R14, -R32, 2 ;  /* 0x40000000200e8429 */ /* 0x000fe40000000100 */
[----:B------:R-:W-:-:S08]  /*0b20*/  @!P0 DADD R16, -R34, 2 ;  /* 0x4000000022108429 */ /* 0x000fd00000000100 */
[----:B------:R-:W-:-:S06]  /*0b30*/  @!P0 DSETP.GEU.AND P1, PT, R14, R16, PT ;  /* 0x000000100e00822a */ /* 0x000fcc0003f2e000 */
[----:B------:R-:W-:Y:S02]  /*0b40*/  @!P0 FSEL R30, R32, R34, !P1 ;  /* 0x00000022201e8208 */ /* 0x000fe40004800000 */
[----:B------:R-:W-:-:S06]  /*0b50*/  @!P0 FSEL R31, R33, R35, !P1 ;  /* 0x00000023211f8208 */ /* 0x000fcc0004800000 */
[----:B------:R-:W-:Y:S01]  /*0b60*/  @!P0 DADD R30, -R30, 2 ;  /* 0x400000001e1e8429 */ /* 0x000fe20000000100 */
[----:B------:R-:W-:Y:S10]  /*0b70*/  @!P0 BRA `(.L_x_11) ;  /* 0x0000000000348947 */ /* 0x000ff40003800000 */
[----:B------:R-:W-:-:S14]  /*0b80*/  DSETP.GT.AND P0, PT, R34, 4, PT ;  /* 0x401000002200742a */ /* 0x000fdc0003f04000 */
[C---:B------:R-:W-:Y:S02]  /*0b90*/  @!P0 DADD R20, R34.reuse, -2 ;  /* 0xc000000022148429 */ /* 0x040fe40000000000 */
[----:B------:R-:W-:Y:S02]  /*0ba0*/  @!P0 DADD R14, -R34, 4 ;  /* 0x40100000220e8429 */ /* 0x000fe40000000100 */
[----:B------:R-:W-:Y:S02]  /*0bb0*/  @P0 DADD R16, -R32, 2 ;  /* 0x4000000020100429 */ /* 0x000fe40000000100 */
[----:B------:R-:W-:-:S04]  /*0bc0*/  @P0 DADD R18, R34, -4 ;  /* 0xc010000022120429 */ /* 0x000fc80000000000 */
[----:B------:R-:W-:-:S04]  /*0bd0*/  @!P0 DSETP.GEU.AND P2, PT, R20, R14, PT ;  /* 0x0000000e1400822a */ /* 0x000fc80003f4e000 */
[----:B------:R-:W-:Y:S02]  /*0be0*/  @P0 DSETP.GEU.AND P1, PT, R16, R18, PT ;  /* 0x000000121000022a */ /* 0x000fe40003f2e000 */
[----:B------:R-:W-:Y:S02]  /*0bf0*/  @!P0 FSEL R14, R20, R14, !P2 ;  /* 0x0000000e140e8208 */ /* 0x000fe40005000000 */
[----:B------:R-:W-:Y:S02]  /*0c00*/  @!P0 FSEL R15, R21, R15, !P2 ;  /* 0x0000000f150f8208 */ /* 0x000fe40005000000 */
[----:B------:R-:W-:Y:S01]  /*0c10*/  @P0 FSEL R30, R16, R18, !P1 ;  /* 0x00000012101e0208 */ /* 0x000fe20004800000 */
[----:B------:R-:W-:Y:S01]  /*0c20*/  @!P0 IMAD.MOV.U32 R30, RZ, RZ, R14 ;  /* 0x000000ffff1e8224 */ /* 0x000fe200078e000e */
[----:B------:R-:W-:Y:S01]  /*0c30*/  @P0 FSEL R31, R17, R19, !P1 ;  /* 0x00000013111f0208 */ /* 0x000fe20004800000 */
[----:B------:R-:W-:-:S07]  /*0c40*/  @!P0 IMAD.MOV.U32 R31, RZ, RZ, R15 ;  /* 0x000000ffff1f8224 */ /* 0x000fce00078e000f */
.L_x_11:
[----:B------:R-:W-:Y:S05]  /*0c50*/  BSYNC.RECONVERGENT B3 ;  /* 0x0000000000037941 */ /* 0x000fea0003800200 */
.L_x_5:
[----:B------:R-:W-:-:S14]  /*0c60*/  DSETP.GEU.AND P0, PT, R30, UR26, PT ;  /* 0x0000001a1e007e2a */ /* 0x000fdc000bf0e000 */
[----:B------:R-:W-:Y:S05]  /*0c70*/  @!P0 BRA `(.L_x_12) ;  /* 0x0000000c00288947 */ /* 0x000fea0003800000 */
[----:B------:R-:W-:Y:S01]  /*0c80*/  ISETP.NE.AND P0, PT, R13, 0x1, PT ;  /* 0x000000010d00780c */ /* 0x000fe20003f05270 */
[----:B------:R-:W-:Y:S01]  /*0c90*/  BSSY.RECONVERGENT B2, `(.L_x_13) ;  /* 0x0000047000027945 */ /* 0x000fe20003800200 */
[----:B------:R-:W-:Y:S01]  /*0ca0*/  IMAD.MOV.U32 R24, RZ, RZ, 0x2 ;  /* 0x00000002ff187424 */ /* 0x000fe200078e00ff */
[----:B------:R-:W-:Y:S01]  /*0cb0*/  MOV R28, R12 ;  /* 0x0000000c001c7202 */ /* 0x000fe20000000f00 */
[----:B------:R-:W-:-:S09]  /*0cc0*/  IMAD.MOV.U32 R16, RZ, RZ, R6 ;  /* 0x000000ffff107224 */ /* 0x000fd200078e0006 */
[----:B------:R-:W-:Y:S05]  /*0cd0*/  @!P0 BRA `(.L_x_14) ;  /* 0x0000000400088947 */ /* 0x000fea0003800000 */
[----:B------:R-:W-:-:S13]  /*0ce0*/  ISETP.NE.AND P0, PT, R13, 0x3, PT ;  /* 0x000000030d00780c */ /* 0x000fda0003f05270 */
[----:B------:R-:W-:Y:S05]  /*0cf0*/  @!P0 BRA `(.L_x_15) ;  /* 0x0000000000208947 */ /* 0x000fea0003800000 */
[----:B------:R-:W-:-:S13]  /*0d00*/  ISETP.NE.AND P0, PT, R13, 0x2, PT ;  /* 0x000000020d00780c */ /* 0x000fda0003f05270 */
[----:B------:R-:W-:Y:S02]  /*0d10*/  @!P0 IMAD.MOV.U32 R24, RZ, RZ, 0x3 ;  /* 0x00000003ff188424 */ /* 0x000fe400078e00ff */
[--C-:B------:R-:W-:Y:S02]  /*0d20*/  @!P0 IMAD.MOV.U32 R28, RZ, RZ, R12.reuse ;  /* 0x000000ffff1c8224 */ /* 0x100fe400078e000c */
[----:B------:R-:W-:Y:S02]  /*0d30*/  @!P0 IMAD.MOV.U32 R16, RZ, RZ, R5 ;  /* 0x000000ffff108224 */ /* 0x000fe400078e0005 */
[----:B------:R-:W-:Y:S02]  /*0d40*/  @P0 VIADD R24, R13, 0x1 ;  /* 0x000000010d180836 */ /* 0x000fe40000000000 */
[----:B------:R-:W-:Y:S02]  /*0d50*/  @P0 IMAD.MOV.U32 R28, RZ, RZ, R12 ;  /* 0x000000ffff1c0224 */ /* 0x000fe400078e000c */
[----:B------:R-:W-:Y:S01]  /*0d60*/  @P0 IMAD.MOV.U32 R16, RZ, RZ, R4 ;  /* 0x000000ffff100224 */ /* 0x000fe200078e0004 */
[----:B------:R-:W-:Y:S06]  /*0d70*/  BRA `(.L_x_14) ;  /* 0x0000000000e07947 */ /* 0x000fec0003800000 */
.L_x_15:
[----:B------:R-:W-:Y:S01]  /*0d80*/  VIADD R8, R8, 0x1 ;  /* 0x0000000108087836 */ /* 0x000fe20000000000 */
[----:B------:R-:W-:Y:S03]  /*0d90*/  BSSY.RECONVERGENT B3, `(.L_x_16) ;  /* 0x000000c000037945 */ /* 0x000fe60003800200 */
[C---:B------:R-:W-:Y:S01]  /*0da0*/  IMAD.WIDE.U32 R4, R8.reuse, -0x2daee0ad, RZ ;  /* 0xd2511f5308047825 */ /* 0x040fe200078e00ff */
[----:B------:R-:W-:-:S13]  /*0db0*/  ISETP.NE.AND P0, PT, R8, RZ, PT ;  /* 0x000000ff0800720c */ /* 0x000fda0003f05270 */
[----:B------:R-:W-:Y:S05]  /*0dc0*/  @P0 BRA `(.L_x_17) ;  /* 0x0000000000200947 */ /* 0x000fea0003800000 */
[----:B------:R-:W-:-:S05]  /*0dd0*/  VIADD R7, R7, 0x1 ;  /* 0x0000000107077836 */ /* 0x000fca0000000000 */
[----:B------:R-:W-:-:S13]  /*0de0*/  ISETP.NE.AND P0, PT, R7, RZ, PT ;  /* 0x000000ff0700720c */ /* 0x000fda0003f05270 */
[----:B------:R-:W-:Y:S01]  /*0df0*/  @!P0 IADD3 R2, PT, PT, R2, 0x1, RZ ;  /* 0x0000000102028810 */ /* 0x000fe20007ffe0ff */
[----:B------:R-:W-:Y:S02]  /*0e00*/  @!P0 VIADD R6, R3, 0x1 ;  /* 0x0000000103068836 */ /* 0x000fe40000000000 */
[----:B------:R-:W-:Y:S01]  /*0e10*/  @!P0 IMAD.MOV.U32 R7, RZ, RZ, RZ ;  /* 0x000000ffff078224 */ /* 0x000fe200078e00ff */
[----:B------:R-:W-:-:S13]  /*0e20*/  ISETP.NE.AND P1, PT, R2, RZ, !P0 ;  /* 0x000000ff0200720c */ /* 0x000fda0004725270 */
[----:B------:R-:W-:-:S04]  /*0e30*/  @P1 IMAD.MOV R6, RZ, RZ, R3 ;  /* 0x000000ffff061224 */ /* 0x000fc800078e0203 */
[----:B------:R-:W-:-:S07]  /*0e40*/  @!P0 IMAD.MOV.U32 R3, RZ, RZ, R6 ;  /* 0x000000ffff038224 */ /* 0x000fce00078e0006 */
.L_x_17:
[----:B------:R-:W-:Y:S05]  /*0e50*/  BSYNC.RECONVERGENT B3 ;  /* 0x0000000000037941 */ /* 0x000fea0003800200 */
.L_x_16:
[----:B------:R-:W-:Y:S01]  /*0e60*/  IMAD.WIDE.U32 R14, R2, -0x326172a9, RZ ;  /* 0xcd9e8d57020e7825 */ /* 0x000fe200078e00ff */
[----:B------:R-:W-:-:S03]  /*0e70*/  LOP3.LUT R18, R3, UR33, R5, 0x96, !PT ;  /* 0x0000002103127c12 */ /* 0x000fc6000f8e9605 */
[----:B------:R-:W-:Y:S01]  /*0e80*/  IMAD.MOV.U32 R24, RZ, RZ, RZ ;  /* 0x000000ffff187224 */ /* 0x000fe200078e00ff */
        /* <DEDUP_REMOVED lines=35> */
[----:B------:R-:W-:-:S03]  /*10c0*/  LOP3.LUT R4, R4, UR4, R17, 0x96, !PT ;  /* 0x0000000404047c12 */ /* 0x000fc6000f8e9611 */
[----:B------:R-:W-:Y:S01]  /*10d0*/  IMAD.MOV.U32 R6, RZ, RZ, R16 ;  /* 0x000000ffff067224 */ /* 0x000fe200078e0010 */
[----:B------:R-:W-:Y:S01]  /*10e0*/  LOP3.LUT R5, R14, UR5, R29, 0x96, !PT ;  /* 0x000000050e057c12 */ /* 0x000fe2000f8e961d */
[----:B------:R-:W-:-:S07]  /*10f0*/  IMAD.MOV.U32 R16, RZ, RZ, R12 ;  /* 0x000000ffff107224 */ /* 0x000fce00078e000c */
.L_x_14:
[----:B------:R-:W-:Y:S05]  /*1100*/  BSYNC.RECONVERGENT B2 ;  /* 0x0000000000027941 */ /* 0x000fea0003800200 */
.L_x_13:
[----:B------:R-:W0:Y:S01]  /*1110*/  I2F.F64.U32 R12, R16 ;  /* 0x00000010000c7312 */ /* 0x000e220000201800 */
[----:B------:R-:W-:Y:S01]  /*1120*/  IMAD.MOV.U32 R14, RZ, RZ, 0x0 ;  /* 0x00000000ff0e7424 */ /* 0x000fe200078e00ff */
[----:B------:R-:W-:Y:S01]  /*1130*/  MOV R15, 0x3df00000 ;  /* 0x3df00000000f7802 */ /* 0x000fe20000000f00 */
[----:B------:R-:W-:Y:S01]  /*1140*/  UMOV UR24, 0x54442d18 ;  /* 0x54442d1800187882 */ /* 0x000fe20000000000 */
[----:B------:R-:W-:Y:S01]  /*1150*/  UMOV UR25, 0x401921fb ;  /* 0x401921fb00197882 */ /* 0x000fe20000000000 */
[----:B------:R-:W-:Y:S01]  /*1160*/  BSSY.RECONVERGENT B4, `(.L_x_18) ;  /* 0x000001f000047945 */ /* 0x000fe20003800200 */
[----:B------:R-:W-:Y:S02]  /*1170*/  IMAD.MOV.U32 R25, RZ, RZ, RZ ;  /* 0x000000ffff197224 */ /* 0x000fe400078e00ff */
[----:B------:R-:W-:Y:S02]  /*1180*/  IMAD.MOV.U32 R44, RZ, RZ, R36 ;  /* 0x000000ffff2c7224 */ /* 0x000fe400078e0024 */
[----:B------:R-:W-:Y:S01]  /*1190*/  IMAD.MOV.U32 R45, RZ, RZ, R37 ;  /* 0x000000ffff2d7224 */ /* 0x000fe200078e0025 */
[----:B0-----:R-:W-:-:S08]  /*11a0*/  DFMA R12, R12, R14, 2.3283064365386962891e-10 ;  /* 0x3df000000c0c742b */ /* 0x001fd0000000000e */
[----:B------:R-:W-:-:S08]  /*11b0*/  DMUL R40, R12, UR24 ;  /* 0x000000180c287c28 */ /* 0x000fd00008000000 */
[----:B------:R-:W-:-:S14]  /*11c0*/  DSETP.NEU.AND P2, PT, R40, +INF , PT ;  /* 0x7ff000002800742a */ /* 0x000fdc0003f4d000 */
[----:B------:R-:W-:Y:S05]  /*11d0*/  @!P2 BRA `(.L_x_19) ;  /* 0x00000000005ca947 */ /* 0x000fea0003800000 */
[----:B------:R-:W-:Y:S01]  /*11e0*/  UMOV UR24, 0x6dc9c883 ;  /* 0x6dc9c88300187882 */ /* 0x000fe20000000000 */
[----:B------:R-:W-:Y:S01]  /*11f0*/  UMOV UR25, 0x3fe45f30 ;  /* 0x3fe45f3000197882 */ /* 0x000fe20000000000 */
[C---:B------:R-:W-:Y:S02]  /*1200*/  DSETP.GE.AND P0, PT, R40.reuse, 2.14748364800000000000e+09, PT ;  /* 0x41e000002800742a */ /* 0x040fe40003f06000 */
[----:B------:R-:W-:Y:S01]  /*1210*/  DMUL R12, R40, UR24 ;  /* 0x00000018280c7c28 */ /* 0x000fe20008000000 */
[----:B------:R-:W-:Y:S01]  /*1220*/  UMOV UR24, 0x54442d18 ;  /* 0x54442d1800187882 */ /* 0x000fe20000000000 */
[----:B------:R-:W-:-:S04]  /*1230*/  UMOV UR25, 0x3ff921fb ;  /* 0x3ff921fb00197882 */ /* 0x000fc80000000000 */
[----:B------:R-:W0:Y:S08]  /*1240*/  F2I.F64 R25, R12 ;  /* 0x0000000c00197311 */ /* 0x000e300000301100 */
[----:B0-----:R-:W0:Y:S02]  /*1250*/  I2F.F64 R44, R25 ;  /* 0x00000019002c7312 */ /* 0x001e240000201c00 */
[----:B0-----:R-:W-:Y:S01]  /*1260*/  DFMA R14, R44, -UR24, R40 ;  /* 0x800000182c0e7c2b */ /* 0x001fe20008000028 */
[----:B------:R-:W-:Y:S01]  /*1270*/  UMOV UR24, 0x33145c00 ;  /* 0x33145c0000187882 */ /* 0x000fe20000000000 */
[----:B------:R-:W-:-:S06]  /*1280*/  UMOV UR25, 0x3c91a626 ;  /* 0x3c91a62600197882 */ /* 0x000fcc0000000000 */
[----:B------:R-:W-:Y:S01]  /*1290*/  DFMA R14, R44, -UR24, R14 ;  /* 0x800000182c0e7c2b */ /* 0x000fe2000800000e */
[----:B------:R-:W-:Y:S01]  /*12a0*/  UMOV UR24, 0x252049c0 ;  /* 0x252049c000187882 */ /* 0x000fe20000000000 */
[----:B------:R-:W-:-:S06]  /*12b0*/  UMOV UR25, 0x397b839a ;  /* 0x397b839a00197882 */ /* 0x000fcc0000000000 */
[----:B------:R-:W-:Y:S01]  /*12c0*/  DFMA R44, R44, -UR24, R14 ;  /* 0x800000182c2c7c2b */ /* 0x000fe2000800000e */
[----:B------:R-:W-:Y:S10]  /*12d0*/  @!P0 BRA `(.L_x_19) ;  /* 0x00000000001c8947 */ /* 0x000ff40003800000 */
[----:B------:R-:W-:Y:S01]  /*12e0*/  IMAD.MOV.U32 R20, RZ, RZ, R40 ;  /* 0x000000ffff147224 */ /* 0x000fe200078e0028 */
[----:B------:R-:W-:Y:S01]  /*12f0*/  MOV R22, 0x1320 ;  /* 0x0000132000167802 */ /* 0x000fe20000000f00 */
[----:B------:R-:W-:-:S07]  /*1300*/  IMAD.MOV.U32 R23, RZ, RZ, R41 ;  /* 0x000000ffff177224 */ /* 0x000fce00078e0029 */
[----:B------:R-:W-:Y:S05]  /*1310*/  CALL.REL.NOINC `($_Z9vy_kerneliddddddddjdPjS_S_S_y$__internal_trig_reduction_slowpathd) ;  /* 0x0000004c00407944 */ /* 0x000fea0003c00000 */
[----:B------:R-:W-:Y:S02]  /*1320*/  IMAD.MOV.U32 R25, RZ, RZ, R13 ;  /* 0x000000ffff197224 */ /* 0x000fe400078e000d */
[----:B------:R-:W-:Y:S02]  /*1330*/  IMAD.MOV.U32 R44, RZ, RZ, R20 ;  /* 0x000000ffff2c7224 */ /* 0x000fe400078e0014 */
[----:B------:R-:W-:-:S07]  /*1340*/  IMAD.MOV.U32 R45, RZ, RZ, R21 ;  /* 0x000000ffff2d7224 */ /* 0x000fce00078e0015 */
.L_x_19:
[----:B------:R-:W-:Y:S05]  /*1350*/  BSYNC.RECONVERGENT B4 ;  /* 0x0000000000047941 */ /* 0x000fea0003800200 */
.L_x_18:
[----:B------:R-:W-:-:S04]  /*1360*/  SHF.L.U32 R12, R25, 0x6, RZ ;  /* 0x00000006190c7819 */ /* 0x000fc800000006ff */
[----:B------:R-:W-:-:S04]  /*1370*/  LOP3.LUT R12, R12, 0x40, RZ, 0xc0, !PT ;  /* 0x000000400c0c7812 */ /* 0x000fc800078ec0ff */
[----:B------:R-:W-:-:S05]  /*1380*/  IADD3 R46, P0, PT, R12, UR28, RZ ;  /* 0x0000001c0c2e7c10 */ /* 0x000fca000ff1e0ff */
[----:B------:R-:W-:-:S05]  /*1390*/  IMAD.X R47, RZ, RZ, UR29, P0 ;  /* 0x0000001dff2f7e24 */ /* 0x000fca00080e06ff */
[----:B------:R-:W2:Y:S04]  /*13a0*/  LDG.E.128.CONSTANT R12, desc[UR6][R46.64] ;  /* 0x000000062e0c7981 */ /* 0x000ea8000c1e9d00 */
[----:B------:R-:W3:Y:S04]  /*13b0*/  LDG.E.128.CONSTANT R16, desc[UR6][R46.64+0x10] ;  /* 0x000010062e107981 */ /* 0x000ee8000c1e9d00 */
[----:B------:R-:W4:Y:S01]  /*13c0*/  LDG.E.128.CONSTANT R20, desc[UR6][R46.64+0x20] ;  /* 0x000020062e147981 */ /* 0x000f22000c1e9d00 */
[----:B------:R-:W-:Y:S01]  /*13d0*/  LOP3.LUT R29, R25, 0x1, RZ, 0xc0, !PT ;  /* 0x00000001191d7812 */ /* 0x000fe200078ec0ff */
[----:B------:R-:W-:Y:S01]  /*13e0*/  IMAD.MOV.U32 R38, RZ, RZ, 0x20fd8164 ;  /* 0x20fd8164ff267424 */ /* 0x000fe200078e00ff */
[----:B------:R-:W-:Y:S01]  /*13f0*/  DMUL R42, R44, R44 ;  /* 0x0000002c2c2a7228 */ /* 0x000fe20000000000 */
[----:B------:R-:W-:Y:S01]  /*1400*/  BSSY.RECONVERGENT B4, `(.L_x_20) ;  /* 0x0000030000047945 */ /* 0x000fe20003800200 */
[----:B------:R-:W-:Y:S01]  /*1410*/  ISETP.NE.U32.AND P0, PT, R29, 0x1, PT ;  /* 0x000000011d00780c */ /* 0x000fe20003f05070 */
[----:B------:R-:W-:-:S03]  /*1420*/  IMAD.MOV.U32 R29, RZ, RZ, 0x3da8ff83 ;  /* 0x3da8ff83ff1d7424 */ /* 0x000fc600078e00ff */
[----:B------:R-:W-:Y:S02]  /*1430*/  FSEL R38, R38, -8.06006814911005101289e+34, !P0 ;  /* 0xf9785eba26267808 */ /* 0x000fe40004000000 */
[----:B------:R-:W-:-:S06]  /*1440*/  FSEL R39, -R29, 0.11223486810922622681, !P0 ;  /* 0x3de5db651d277808 */ /* 0x000fcc0004000100 */
[----:B--2---:R-:W-:Y:S01]  /*1450*/  DFMA R12, R42, R38, R12 ;  /* 0x000000262a0c722b */ /* 0x004fe2000000000c */
[----:B------:R-:W-:Y:S02]  /*1460*/  IMAD.MOV.U32 R38, RZ, RZ, R36 ;  /* 0x000000ffff267224 */ /* 0x000fe400078e0024 */
[----:B------:R-:W-:-:S05]  /*1470*/  IMAD.MOV.U32 R39, RZ, RZ, R37 ;  /* 0x000000ffff277224 */ /* 0x000fca00078e0025 */
[----:B------:R-:W-:-:S08]  /*1480*/  DFMA R12, R42, R12, R14 ;  /* 0x0000000c2a0c722b */ /* 0x000fd0000000000e */
[----:B---3--:R-:W-:-:S08]  /*1490*/  DFMA R12, R42, R12, R16 ;  /* 0x0000000c2a0c722b */ /* 0x008fd00000000010 */
[----:B------:R-:W-:-:S08]  /*14a0*/  DFMA R12, R42, R12, R18 ;  /* 0x0000000c2a0c722b */ /* 0x000fd00000000012 */
[----:B----4-:R-:W-:-:S08]  /*14b0*/  DFMA R12, R42, R12, R20 ;  /* 0x0000000c2a0c722b */ /* 0x010fd00000000014 */
[----:B------:R-:W-:-:S08]  /*14c0*/  DFMA R12, R42, R12, R22 ;  /* 0x0000000c2a0c722b */ /* 0x000fd00000000016 */
[----:B------:R-:W-:Y:S02]  /*14d0*/  DFMA R14, R12, R44, R44 ;  /* 0x0000002c0c0e722b */ /* 0x000fe4000000002c */
[----:B------:R-:W-:-:S10]  /*14e0*/  DFMA R12, R42, R12, 1 ;  /* 0x3ff000002a0c742b */ /* 0x000fd4000000000c */
[----:B------:R-:W-:Y:S02]  /*14f0*/  FSEL R14, R12, R14, !P0 ;  /* 0x0000000e0c0e7208 */ /* 0x000fe40004000000 */
[----:B------:R-:W-:Y:S02]  /*1500*/  FSEL R15, R13, R15, !P0 ;  /* 0x0000000f0d0f7208 */ /* 0x000fe40004000000 */
[----:B------:R-:W-:Y:S01]  /*1510*/  LOP3.LUT P0, RZ, R25, 0x2, RZ, 0xc0, !PT ;  /* 0x0000000219ff7812 */ /* 0x000fe2000780c0ff */
[----:B------:R-:W-:-:S03]  /*1520*/  IMAD.MOV.U32 R25, RZ, RZ, 0x1 ;  /* 0x00000001ff197424 */ /* 0x000fc600078e00ff */
[----:B------:R-:W-:-:S10]  /*1530*/  DADD R12, RZ, -R14 ;  /* 0x00000000ff0c7229 */ /* 0x000fd4000000080e */
[----:B------:R-:W-:Y:S02]  /*1540*/  FSEL R44, R14, R12, !P0 ;  /* 0x0000000c0e2c7208 */ /* 0x000fe40004000000 */
[----:B------:R-:W-:Y:S01]  /*1550*/  FSEL R45, R15, R13, !P0 ;  /* 0x0000000d0f2d7208 */ /* 0x000fe20004000000 */
[----:B------:R-:W-:Y:S06]  /*1560*/  @!P2 BRA `(.L_x_21) ;  /* 0x000000000064a947 */ /* 0x000fec0003800000 */
[----:B------:R-:W-:Y:S01]  /*1570*/  UMOV UR24, 0x6dc9c883 ;  /* 0x6dc9c88300187882 */ /* 0x000fe20000000000 */
[----:B------:R-:W-:Y:S01]  /*1580*/  UMOV UR25, 0x3fe45f30 ;  /* 0x3fe45f3000197882 */ /* 0x000fe20000000000 */
[C---:B------:R-:W-:Y:S01]  /*1590*/  DSETP.GE.AND P0, PT, R40.reuse, 2.14748364800000000000e+09, PT ;  /* 0x41e000002800742a */ /* 0x040fe20003f06000 */
[----:B------:R-:W-:Y:S01]  /*15a0*/  BSSY.RECONVERGENT B5, `(.L_x_22) ;  /* 0x0000014000057945 */ /* 0x000fe20003800200 */
[----:B------:R-:W-:Y:S01]  /*15b0*/  DMUL R12, R40, UR24 ;  /* 0x00000018280c7c28 */ /* 0x000fe20008000000 */
[----:B------:R-:W-:Y:S01]  /*15c0*/  UMOV UR24, 0x54442d18 ;  /* 0x54442d1800187882 */ /* 0x000fe20000000000 */
[----:B------:R-:W-:-:S08]  /*15d0*/  UMOV UR25, 0x3ff921fb ;  /* 0x3ff921fb00197882 */ /* 0x000fd00000000000 */
        /* <DEDUP_REMOVED lines=14> */
[----:B------:R-:W-:Y:S01]  /*16c0*/  MOV R38, R20 ;  /* 0x0000001400267202 */ /* 0x000fe20000000f00 */
[----:B------:R-:W-:-:S07]  /*16d0*/  IMAD.MOV.U32 R39, RZ, RZ, R21 ;  /* 0x000000ffff277224 */ /* 0x000fce00078e0015 */
.L_x_23:
[----:B------:R-:W-:Y:S05]  /*16e0*/  BSYNC.RECONVERGENT B5 ;  /* 0x0000000000057941 */ /* 0x000fea0003800200 */
.L_x_22:
[----:B------:R-:W-:-:S07]  /*16f0*/  VIADD R25, R13, 0x1 ;  /* 0x000000010d197836 */ /* 0x000fce0000000000 */
.L_x_21:
[----:B------:R-:W-:Y:S05]  /*1700*/  BSYNC.RECONVERGENT B4 ;  /* 0x0000000000047941 */ /* 0x000fea0003800200 */
.L_x_20:
[----:B------:R-:W-:-:S05]  /*1710*/  IMAD.SHL.U32 R12, R25, 0x40, RZ ;  /* 0x00000040190c7824 */ /* 0x000fca00078e00ff */
        /* <DEDUP_REMOVED lines=8> */
[----:B------:R-:W-:-:S02]  /*17a0*/  DMUL R42, R38, R38 ;  /* 0x00000026262a7228 */ /* 0x000fc40000000000 */
[----:B------:R-:W-:Y:S01]  /*17b0*/  ISETP.NE.U32.AND P0, PT, R29, 0x1, PT ;  /* 0x000000011d00780c */ /* 0x000fe20003f05070 */
[----:B------:R-:W-:Y:S01]  /*17c0*/  IMAD.MOV.U32 R29, RZ, RZ, 0x3da8ff83 ;  /* 0x3da8ff83ff1d7424 */ /* 0x000fe200078e00ff */
[----:B------:R-:W-:Y:S02]  /*17d0*/  DFMA R34, R30, R44, R34 ;  /* 0x0000002c1e22722b */ /* 0x000fe40000000022 */
[----:B------:R-:W-:Y:S02]  /*17e0*/  FSEL R40, R40, -8.06006814911005101289e+34, !P0 ;  /* 0xf9785eba28287808 */ /* 0x000fe40004000000 */
[----:B------:R-:W-:-:S06]  /*17f0*/  FSEL R41, -R29, 0.11223486810922622681, !P0 ;  /* 0x3de5db651d297808 */ /* 0x000fcc0004000100 */
[----:B--2---:R-:W-:-:S08]  /*1800*/  DFMA R12, R42, R40, R12 ;  /* 0x000000282a0c722b */ /* 0x004fd0000000000c */
        /* <DEDUP_REMOVED lines=9> */
[----:B------:R-:W-:-:S04]  /*18a0*/  LOP3.LUT P0, RZ, R25, 0x2, RZ, 0xc0, !PT ;  /* 0x0000000219ff7812 */ /* 0x000fc8000780c0ff */
[----:B------:R-:W-:-:S10]  /*18b0*/  DADD R12, RZ, -R14 ;  /* 0x00000000ff0c7229 */ /* 0x000fd4000000080e */
[----:B------:R-:W-:Y:S02]  /*18c0*/  FSEL R12, R14, R12, !P0 ;  /* 0x0000000c0e0c7208 */ /* 0x000fe40004000000 */
[----:B------:R-:W-:-:S06]  /*18d0*/  FSEL R13, R15, R13, !P0 ;  /* 0x0000000d0f0d7208 */ /* 0x000fcc0004000000 */
[----:B------:R-:W-:Y:S01]  /*18e0*/  DFMA R32, R30, R12, R32 ;  /* 0x0000000c1e20722b */ /* 0x000fe20000000020 */
[----:B------:R-:W-:Y:S02]  /*18f0*/  IMAD.MOV.U32 R13, RZ, RZ, R24 ;  /* 0x000000ffff0d7224 */ /* 0x000fe400078e0018 */
[----:B------:R-:W-:Y:S01]  /*1900*/  IMAD.MOV.U32 R12, RZ, RZ, R28 ;  /* 0x000000ffff0c7224 */ /* 0x000fe200078e001c */
[----:B------:R-:W-:Y:S07]  /*1910*/  BRA `(.L_x_24) ;  /* 0xffffffec002c7947 */ /* 0x000fee000383ffff */
.L_x_12:
[----:B------:R-:W-:Y:S05]  /*1920*/  BSYNC.RECONVERGENT B0 ;  /* 0x0000000000007941 */ /* 0x000fea0003800200 */
.L_x_2:
[----:B------:R-:W0:Y:S01]  /*1930*/  LDCU UR24, c[0x0][0x3c8] ;  /* 0x00007900ff1877ac */ /* 0x000e220008000800 */
[----:B------:R-:W-:Y:S01]  /*1940*/  DSETP.GT.AND P0, PT, R32, 1, PT ;  /* 0x3ff000002000742a */ /* 0x000fe20003f04000 */
[----:B------:R-:W-:Y:S01]  /*1950*/  IADD3 R11, PT, PT, R10, R11, RZ ;  /* 0x0000000b0a0b7210 */ /* 0x000fe20007ffe0ff */
[----:B------:R-:W-:-:S12]  /*1960*/  VIADD R14, R9, 0x1 ;  /* 0x00000001090e7836 */ /* 0x000fd80000000000 */
[----:B------:R-:W-:Y:S02]  /*1970*/  @!P0 IMAD.MOV R14, RZ, RZ, R9 ;  /* 0x000000ffff0e8224 */ /* 0x000fe400078e0209 */
[----:B0-----:R-:W-:Y:S02]  /*1980*/  IMAD.U32 R15, RZ, RZ, UR24 ;  /* 0x00000018ff0f7e24 */ /* 0x001fe4000f8e00ff */
[----:B------:R-:W-:-:S03]  /*1990*/  IMAD.MOV.U32 R9, RZ, RZ, R14 ;  /* 0x000000ffff097224 */ /* 0x000fc600078e000e */
[----:B------:R-:W-:-:S13]  /*19a0*/  ISETP.GE.U32.AND P0, PT, R11, R15, PT ;  /* 0x0000000f0b00720c */ /* 0x000fda0003f06070 */
[----:B------:R-:W-:Y:S05]  /*19b0*/  @!P0 BRA `(.L_x_25) ;  /* 0xffffffe800e88947 */ /* 0x000fea000383ffff */
.L_x_1:
[----:B------:R-:W-:Y:S05]  /*19c0*/  BSYNC.RECONVERGENT B1 ;  /* 0x0000000000017941 */ /* 0x000fea0003800200 */
.L_x_0:
[----:B------:R-:W-:Y:S01]  /*19d0*/  ISETP.GE.U32.AND P0, PT, R26, R15, PT ;  /* 0x0000000f1a00720c */ /* 0x000fe20003f06070 */
[----:B------:R-:W0:Y:S01]  /*19e0*/  LDCU.64 UR28, c[0x0][0x3d0] ;  /* 0x00007a00ff1c77ac */ /* 0x000e220008000a00 */
[----:B------:R-:W-:Y:S01]  /*19f0*/  BSSY.RECONVERGENT B1, `(.L_x_26) ;  /* 0x0000150000017945 */ /* 0x000fe20003800200 */
[----:B------:R-:W-:Y:S01]  /*1a00*/  IMAD.MOV.U32 R11, RZ, RZ, RZ ;  /* 0x000000ffff0b7224 */ /* 0x000fe200078e00ff */
[----:B------:R-:W1:Y:S01]  /*1a10*/  LDCU.64 UR32, c[0x4][0x48] ;  /* 0x01000900ff2077ac */ /* 0x000e620008000a00 */
[----:B------:R-:W2:Y:S08]  /*1a20*/  LDCU.64 UR30, c[0x0][0x3f8] ;  /* 0x00007f00ff1e77ac */ /* 0x000eb00008000a00 */
[----:B------:R-:W-:Y:S05]  /*1a30*/  @P0 BRA `(.L_x_27) ;  /* 0x00000014002c0947 */ /* 0x000fea0003800000 */
[----:B------:R-:W-:Y:S01]  /*1a40*/  DMUL R30, RZ, +INF ;  /* 0x7ff00000ff1e7828 */ /* 0x000fe20000000000 */
[----:B------:R-:W-:Y:S02]  /*1a50*/  IMAD.MOV.U32 R11, RZ, RZ, RZ ;  /* 0x000000ffff0b7224 */ /* 0x000fe400078e00ff */
[----:B------:R-:W-:-:S08]  /*1a60*/  IMAD.MOV.U32 R25, RZ, RZ, R26 ;  /* 0x000000ffff197224 */ /* 0x000fd000078e001a */
.L_x_51:
[----:B------:R-:W3:Y:S01]  /*1a70*/  LDCU.64 UR24, c[0x0][0x398] ;  /* 0x00007300ff1877ac */ /* 0x000ee20008000a00 */
[----:B------:R-:W-:Y:S01]  /*1a80*/  BSSY.RECONVERGENT B0, `(.L_x_28) ;  /* 0x000013d000007945 */ /* 0x000fe20003800200 */
[----:B------:R-:W4:Y:S01]  /*1a90*/  LDCU.64 UR26, c[0x0][0x3a0] ;  /* 0x00007400ff1a77ac */ /* 0x000f220008000a00 */
[----:B---3--:R-:W-:Y:S01]  /*1aa0*/  IMAD.U32 R36, RZ, RZ, UR24 ;  /* 0x00000018ff247e24 */ /* 0x008fe2000f8e00ff */
[----:B------:R-:W-:Y:S01]  /*1ab0*/  MOV R37, UR25 ;  /* 0x0000001900257c02 */ /* 0x000fe20008000f00 */
[----:B----4-:R-:W-:Y:S02]  /*1ac0*/  IMAD.U32 R34, RZ, RZ, UR26 ;  /* 0x0000001aff227e24 */ /* 0x010fe4000f8e00ff */
[----:B------:R-:W-:-:S07]  /*1ad0*/  IMAD.U32 R35, RZ, RZ, UR27 ;  /* 0x0000001bff237e24 */ /* 0x000fce000f8e00ff */
.L_x_50:
        /* <DEDUP_REMOVED lines=17> */
.L_x_30:
[----:B012---:R-:W-:Y:S05]  /*1bf0*/  BSYNC.RECONVERGENT B2 ;  /* 0x0000000000027941 */ /* 0x007fea0003800200 */
.L_x_29:
        /* <DEDUP_REMOVED lines=19> */
[----:B------:R-:W-:Y:S02]  /*1d30*/  VIADD R15, R39, 0xfff00000 ;  /* 0xfff00000270f7836 */ /* 0x000fe40000000000 */
[----:B------:R-:W-:-:S04]  /*1d40*/  IMAD.MOV.U32 R14, RZ, RZ, R38 ;  /* 0x000000ffff0e7224 */ /* 0x000fc800078e0026 */
[----:B------:R-:W-:-:S08]  /*1d50*/  DFMA R18, R20, -R20, R16 ;  /* 0x800000141412722b */ /* 0x000fd00000000010 */
[----:B------:R-:W-:Y:S01]  /*1d60*/  DFMA R32, R18, R14, R20 ;  /* 0x0000000e1220722b */ /* 0x000fe20000000014 */
[----:B------:R-:W-:Y:S10]  /*1d70*/  @!P0 BRA `(.L_x_34) ;  /* 0x0000000000188947 */ /* 0x000ff40003800000 */
[----:B------:R-:W-:Y:S01]  /*1d80*/  IMAD.MOV.U32 R14, RZ, RZ, R38 ;  /* 0x000000ffff0e7224 */ /* 0x000fe200078e0026 */
[----:B------:R-:W-:Y:S02]  /*1d90*/  MOV R38, R16 ;  /* 0x0000001000267202 */ /* 0x000fe40000000f00 */
[----:B------:R-:W-:-:S07]  /*1da0*/  MOV R16, 0x1dc0 ;  /* 0x00001dc000107802 */ /* 0x000fce0000000f00 */
[----:B------:R-:W-:Y:S05]  /*1db0*/  CALL.REL.NOINC `($__internal_0_$__cuda_sm20_dsqrt_rn_f64_mediumpath_v1) ;  /* 0x0000003c00f87944 */ /* 0x000fea0003c00000 */
[----:B------:R-:W-:Y:S02]  /*1dc0*/  IMAD.MOV.U32 R32, RZ, RZ, R14 ;  /* 0x000000ffff207224 */ /* 0x000fe400078e000e */
[----:B------:R-:W-:-:S07]  /*1dd0*/  IMAD.MOV.U32 R33, RZ, RZ, R15 ;  /* 0x000000ffff217224 */ /* 0x000fce00078e000f */
.L_x_34:
[----:B------:R-:W-:Y:S05]  /*1de0*/  BSYNC.RECONVERGENT B4 ;  /* 0x0000000000047941 */ /* 0x000fea0003800200 */
.L_x_33:
        /* <DEDUP_REMOVED lines=25> */
.L_x_36:
[----:B------:R-:W-:Y:S05]  /*1f80*/  BSYNC.RECONVERGENT B4 ;  /* 0x0000000000047941 */ /* 0x000fea0003800200 */
.L_x_35:
[C---:B------:R-:W-:Y:S02]  /*1f90*/  DSETP.GEU.AND P0, PT, R34.reuse, R32, PT ;  /* 0x000000202200722a */ /* 0x040fe40003f0e000 */
[--C-:B------:R-:W-:Y:S02]  /*1fa0*/  DSETP.GEU.AND P1, PT, R34, R28.reuse, PT ;  /* 0x0000001c2200722a */ /* 0x100fe40003f2e000 */
[----:B------:R-:W-:-:S04]  /*1fb0*/  DSETP.GEU.AND P2, PT, R32, R28, PT ;  /* 0x0000001c2000722a */ /* 0x000fc80003f4e000 */
[----:B------:R-:W-:Y:S02]  /*1fc0*/  FSEL R14, R34, R28, !P1 ;  /* 0x0000001c220e7208 */ /* 0x000fe40004800000 */
[----:B------:R-:W-:-:S04]  /*1fd0*/  FSEL R15, R35, R29, !P1 ;  /* 0x0000001d230f7208 */ /* 0x000fc80004800000 */
[----:B------:R-:W-:Y:S02]  /*1fe0*/  @P0 FSEL R14, R32, R28, !P2 ;  /* 0x0000001c200e0208 */ /* 0x000fe40005000000 */
[----:B------:R-:W-:-:S03]  /*1ff0*/  @P0 FSEL R15, R33, R29, !P2 ;  /* 0x0000001d210f0208 */ /* 0x000fc60005000000 */
[----:B------:R-:W-:Y:S02]  /*2000*/  IMAD.MOV.U32 R32, RZ, RZ, R14 ;  /* 0x000000ffff207224 */ /* 0x000fe400078e000e */
[----:B------:R-:W-:Y:S01]  /*2010*/  IMAD.MOV.U32 R33, RZ, RZ, R15 ;  /* 0x000000ffff217224 */ /* 0x000fe200078e000f */
[----:B------:R-:W-:Y:S06]  /*2020*/  BRA `(.L_x_37) ;  /* 0x0000000000547947 */ /* 0x000fec0003800000 */
.L_x_32:
        /* <DEDUP_REMOVED lines=21> */
.L_x_37:
[----:B------:R-:W-:Y:S05]  /*2180*/  BSYNC.RECONVERGENT B3 ;  /* 0x0000000000037941 */ /* 0x000fea0003800200 */
.L_x_31:
        /* <DEDUP_REMOVED lines=18> */
.L_x_41:
[----:B------:R-:W-:Y:S01]  /*22b0*/  VIADD R8, R8, 0x1 ;  /* 0x0000000108087836 */ /* 0x000fe20000000000 */
[----:B------:R-:W-:Y:S03]  /*22c0*/  BSSY.RECONVERGENT B3, `(.L_x_42) ;  /* 0x000000c000037945 */ /* 0x000fe60003800200 */
[C---:B------:R-:W-:Y:S01]  /*22d0*/  IMAD.WIDE.U32 R4, R8.reuse, -0x2daee0ad, RZ ;  /* 0xd2511f5308047825 */ /* 0x040fe200078e00ff */
[----:B------:R-:W-:-:S13]  /*22e0*/  ISETP.NE.AND P0, PT, R8, RZ, PT ;  /* 0x000000ff0800720c */ /* 0x000fda0003f05270 */
[----:B------:R-:W-:Y:S05]  /*22f0*/  @P0 BRA `(.L_x_43) ;  /* 0x0000000000200947 */ /* 0x000fea0003800000 */
[----:B------:R-:W-:-:S04]  /*2300*/  IADD3 R7, PT, PT, R7, 0x1, RZ ;  /* 0x0000000107077810 */ /* 0x000fc80007ffe0ff */
[----:B------:R-:W-:-:S13]  /*2310*/  ISETP.NE.AND P0, PT, R7, RZ, PT ;  /* 0x000000ff0700720c */ /* 0x000fda0003f05270 */
[----:B------:R-:W-:Y:S02]  /*2320*/  @!P0 VIADD R2, R2, 0x1 ;  /* 0x0000000102028836 */ /* 0x000fe40000000000 */
[----:B------:R-:W-:Y:S02]  /*2330*/  @!P0 VIADD R6, R3, 0x1 ;  /* 0x0000000103068836 */ /* 0x000fe40000000000 */
[----:B------:R-:W-:Y:S01]  /*2340*/  @!P0 IMAD.MOV.U32 R7, RZ, RZ, RZ ;  /* 0x000000ffff078224 */ /* 0x000fe200078e00ff */
[----:B------:R-:W-:-:S13]  /*2350*/  ISETP.NE.AND P1, PT, R2, RZ, !P0 ;  /* 0x000000ff0200720c */ /* 0x000fda0004725270 */
[----:B------:R-:W-:-:S04]  /*2360*/  @P1 IMAD.MOV R6, RZ, RZ, R3 ;  /* 0x000000ffff061224 */ /* 0x000fc800078e0203 */
[----:B------:R-:W-:-:S07]  /*2370*/  @!P0 IMAD.MOV.U32 R3, RZ, RZ, R6 ;  /* 0x000000ffff038224 */ /* 0x000fce00078e0006 */
.L_x_43:
[----:B------:R-:W-:Y:S05]  /*2380*/  BSYNC.RECONVERGENT B3 ;  /* 0x0000000000037941 */ /* 0x000fea0003800200 */
.L_x_42:
[----:B------:R-:W-:Y:S01]  /*2390*/  IMAD.WIDE.U32 R14, R2, -0x326172a9, RZ ;  /* 0xcd9e8d57020e7825 */ /* 0x000fe200078e00ff */
[----:B------:R-:W-:Y:S02]  /*23a0*/  LOP3.LUT R18, R3, UR31, R5, 0x96, !PT ;  /* 0x0000001f03127c12 */ /* 0x000fe4000f8e9605 */
[----:B------:R-:W-:Y:S02]  /*23b0*/  MOV R24, RZ ;  /* 0x000000ff00187202 */ /* 0x000fe40000000f00 */
        /* <DEDUP_REMOVED lines=39> */
.L_x_40:
[----:B------:R-:W-:Y:S05]  /*2630*/  BSYNC.RECONVERGENT B2 ;  /* 0x0000000000027941 */ /* 0x000fea0003800200 */
.L_x_39:
[----:B------:R-:W0:Y:S01]  /*2640*/  I2F.F64.U32 R12, R16 ;  /* 0x00000010000c7312 */ /* 0x000e220000201800 */
[----:B------:R-:W-:Y:S01]  /*2650*/  IMAD.MOV.U32 R14, RZ, RZ, 0x0 ;  /* 0x00000000ff0e7424 */ /* 0x000fe200078e00ff */
[----:B------:R-:W-:Y:S01]  /*2660*/  UMOV UR24, 0x54442d18 ;  /* 0x54442d1800187882 */ /* 0x000fe20000000000 */
[----:B------:R-:W-:Y:S01]  /*2670*/  IMAD.MOV.U32 R15, RZ, RZ, 0x3df00000 ;  /* 0x3df00000ff0f7424 */ /* 0x000fe200078e00ff */
        /* <DEDUP_REMOVED lines=30> */
[----:B------:R-:W-:Y:S02]  /*2860*/  IMAD.MOV.U32 R44, RZ, RZ, R20 ;  /* 0x000000ffff2c7224 */ /* 0x000fe400078e0014 */
[----:B------:R-:W-:-:S07]  /*2870*/  IMAD.MOV.U32 R45, RZ, RZ, R21 ;  /* 0x000000ffff2d7224 */ /* 0x000fce00078e0015 */
.L_x_45:
[----:B------:R-:W-:Y:S05]  /*2880*/  BSYNC.RECONVERGENT B4 ;  /* 0x0000000000047941 */ /* 0x000fea0003800200 */
.L_x_44:
        /* <DEDUP_REMOVED lines=13> */
[----:B------:R-:W-:Y:S02]  /*2960*/  FSEL R39, -R39, 0.11223486810922622681, !P0 ;  /* 0x3de5db6527277808 */ /* 0x000fe40004000100 */
[----:B------:R-:W-:-:S06]  /*2970*/  FSEL R38, R38, -8.06006814911005101289e+34, !P0 ;  /* 0xf9785eba26267808 */ /* 0x000fcc0004000000 */
[----:B--2---:R-:W-:Y:S01]  /*2980*/  DFMA R12, R42, R38, R12 ;  /* 0x000000262a0c722b */ /* 0x004fe2000000000c */
[----:B------:R-:W-:Y:S01]  /*2990*/  MOV R38, R30 ;  /* 0x0000001e00267202 */ /* 0x000fe20000000f00 */
[----:B------:R-:W-:-:S06]  /*29a0*/  IMAD.MOV.U32 R39, RZ, RZ, R31 ;  /* 0x000000ffff277224 */ /* 0x000fcc00078e001f */
        /* <DEDUP_REMOVED lines=37> */
[----:B------:R-:W-:-:S07]  /*2c00*/  IMAD.MOV.U32 R39, RZ, RZ, R21 ;  /* 0x000000ffff277224 */ /* 0x000fce00078e0015 */
.L_x_49:
[----:B------:R-:W-:Y:S05]  /*2c10*/  BSYNC.RECONVERGENT B5 ;  /* 0x0000000000057941 */ /* 0x000fea0003800200 */
.L_x_48:
[----:B------:R-:W-:-:S07]  /*2c20*/  VIADD R29, R13, 0x1 ;  /* 0x000000010d1d7836 */ /* 0x000fce0000000000 */
.L_x_47:
[----:B------:R-:W-:Y:S05]  /*2c30*/  BSYNC.RECONVERGENT B4 ;  /* 0x0000000000047941 */ /* 0x000fea0003800200 */
.L_x_46:
[----:B------:R-:W-:-:S05]  /*2c40*/  IMAD.SHL.U32 R12, R29, 0x40, RZ ;  /* 0x000000401d0c7824 */ /* 0x000fca00078e00ff */
[----:B------:R-:W-:-:S04]  /*2c50*/  LOP3.LUT R12, R12, 0x40, RZ, 0xc0, !PT ;  /* 0x000000400c0c7812 */ /* 0x000fc800078ec0ff */
[----:B------:R-:W-:-:S04]  /*2c60*/  IADD3 R46, P0, PT, R12, UR32, RZ ;  /* 0x000000200c2e7c10 */ /* 0x000fc8000ff1e0ff */
[----:B------:R-:W-:-:S05]  /*2c70*/  IADD3.X R47, PT, PT, RZ, UR33, RZ, P0, !PT ;  /* 0x00000021ff2f7c10 */ /* 0x000fca00087fe4ff */
        /* <DEDUP_REMOVED lines=9> */
[----:B------:R-:W-:Y:S02]  /*2d10*/  FSEL R41, -R41, 0.11223486810922622681, !P0 ;  /* 0x3de5db6529297808 */ /* 0x000fe40004000100 */
[----:B------:R-:W-:-:S06]  /*2d20*/  FSEL R40, R40, -8.06006814911005101289e+34, !P0 ;  /* 0xf9785eba28287808 */ /* 0x000fcc0004000000 */
        /* <DEDUP_REMOVED lines=18> */
.L_x_38:
[----:B------:R-:W-:Y:S05]  /*2e50*/  BSYNC.RECONVERGENT B0 ;  /* 0x0000000000007941 */ /* 0x000fea0003800200 */
.L_x_28:
[----:B------:R-:W0:Y:S01]  /*2e60*/  LDCU UR24, c[0x0][0x3c8] ;  /* 0x00007900ff1877ac */ /* 0x000e220008000800 */
[----:B------:R-:W-:Y:S01]  /*2e70*/  DSETP.GT.AND P0, PT, R34, 1, PT ;  /* 0x3ff000002200742a */ /* 0x000fe20003f04000 */
[----:B------:R-:W-:Y:S02]  /*2e80*/  IMAD.IADD R25, R10, 0x1, R25 ;  /* 0x000000010a197824 */ /* 0x000fe400078e0219 */
[----:B------:R-:W-:-:S11]  /*2e90*/  VIADD R14, R11, 0x1 ;  /* 0x000000010b0e7836 */ /* 0x000fd60000000000 */
[----:B------:R-:W-:Y:S01]  /*2ea0*/  @!P0 IADD3 R14, PT, PT, R11, RZ, RZ ;  /* 0x000000ff0b0e8210 */ /* 0x000fe20007ffe0ff */
[----:B0-----:R-:W-:-:S04]  /*2eb0*/  IMAD.U32 R15, RZ, RZ, UR24 ;  /* 0x00000018ff0f7e24 */ /* 0x001fc8000f8e00ff */
[----:B------:R-:W-:Y:S01]  /*2ec0*/  IMAD.MOV.U32 R11, RZ, RZ, R14 ;  /* 0x000000ffff0b7224 */ /* 0x000fe200078e000e */
[----:B------:R-:W-:-:S13]  /*2ed0*/  ISETP.GE.U32.AND P0, PT, R25, R15, PT ;  /* 0x0000000f1900720c */ /* 0x000fda0003f06070 */
[----:B------:R-:W-:Y:S05]  /*2ee0*/  @!P0 BRA `(.L_x_51) ;  /* 0xffffffe800e08947 */ /* 0x000fea000383ffff */
.L_x_27:
[----:B012---:R-:W-:Y:S05]  /*2ef0*/  BSYNC.RECONVERGENT B1 ;  /* 0x0000000000017941 */ /* 0x007fea0003800200 */
.L_x_26:
        /* <DEDUP_REMOVED lines=10> */
.L_x_77:
[----:B------:R-:W3:Y:S01]  /*2fa0*/  LDCU.64 UR24, c[0x0][0x3a8] ;  /* 0x00007500ff1877ac */ /* 0x000ee20008000a00 */
[----:B------:R-:W-:Y:S01]  /*2fb0*/  BSSY.RECONVERGENT B0, `(.L_x_54) ;  /* 0x000013b000007945 */ /* 0x000fe20003800200 */
[----:B------:R-:W4:Y:S01]  /*2fc0*/  LDCU.64 UR26, c[0x0][0x3b0] ;  /* 0x00007600ff1a77ac */ /* 0x000f220008000a00 */
[----:B---3--:R-:W-:Y:S02]  /*2fd0*/  IMAD.U32 R40, RZ, RZ, UR24 ;  /* 0x00000018ff287e24 */ /* 0x008fe4000f8e00ff */
[----:B------:R-:W-:Y:S02]  /*2fe0*/  IMAD.U32 R41, RZ, RZ, UR25 ;  /* 0x00000019ff297e24 */ /* 0x000fe4000f8e00ff */
[----:B----4-:R-:W-:Y:S01]  /*2ff0*/  IMAD.U32 R36, RZ, RZ, UR26 ;  /* 0x0000001aff247e24 */ /* 0x010fe2000f8e00ff */
[----:B------:R-:W-:-:S07]  /*3000*/  MOV R37, UR27 ;  /* 0x0000001b00257c02 */ /* 0x000fce0008000f00 */
.L_x_76:
        /* <DEDUP_REMOVED lines=17> */
.L_x_56:
[----:B012---:R-:W-:Y:S05]  /*3120*/  BSYNC.RECONVERGENT B2 ;  /* 0x0000000000027941 */ /* 0x007fea0003800200 */
.L_x_55:
        /* <DEDUP_REMOVED lines=25> */
[----:B------:R-:W-:Y:S01]  /*32c0*/  MOV R16, 0x32f0 ;  /* 0x000032f000107802 */ /* 0x000fe20000000f00 */
[----:B------:R-:W-:-:S07]  /*32d0*/  IMAD.MOV.U32 R14, RZ, RZ, R34 ;  /* 0x000000ffff0e7224 */ /* 0x000fce00078e0022 */
[----:B------:R-:W-:Y:S05]  /*32e0*/  CALL.REL.NOINC `($__internal_0_$__cuda_sm20_dsqrt_rn_f64_mediumpath_v1) ;  /* 0x0000002800ac7944 */ /* 0x000fea0003c00000 */
[----:B------:R-:W-:Y:S01]  /*32f0*/  MOV R32, R14 ;  /* 0x0000000e00207202 */ /* 0x000fe20000000f00 */
[----:B------:R-:W-:-:S07]  /*3300*/  IMAD.MOV.U32 R33, RZ, RZ, R15 ;  /* 0x000000ffff217224 */ /* 0x000fce00078e000f */
.L_x_60:
[----:B------:R-:W-:Y:S05]  /*3310*/  BSYNC.RECONVERGENT B4 ;  /* 0x0000000000047941 */ /* 0x000fea0003800200 */
.L_x_59:
[----:B------:R-:W-:Y:S01]  /*3320*/  DADD R16, R40, -4 ;  /* 0xc010000028107429 */ /* 0x000fe20000000000 */
[----:B------:R-:W-:Y:S07]  /*3330*/  BSSY.RECONVERGENT B4, `(.L_x_61) ;  /* 0x0000018000047945 */ /* 0x000fee0003800200 */
[----:B------:R-:W-:Y:S01]  /*3340*/  DFMA R16, R16, R16, R30 ;  /* 0x000000101010722b */ /* 0x000fe2000000001e */
[----:B------:R-:W-:Y:S02]  /*3350*/  IMAD.MOV.U32 R30, RZ, RZ, 0x0 ;  /* 0x00000000ff1e7424 */ /* 0x000fe400078e00ff */
[----:B------:R-:W-:-:S03]  /*3360*/  IMAD.MOV.U32 R31, RZ, RZ, 0x3fd80000 ;  /* 0x3fd80000ff1f7424 */ /* 0x000fc600078e00ff */
        /* <DEDUP_REMOVED lines=14> */
[----:B------:R-:W-:Y:S01]  /*3450*/  MOV R38, R16 ;  /* 0x0000001000267202 */ /* 0x000fe20000000f00 */
[----:B------:R-:W-:Y:S01]  /*3460*/  IMAD.MOV.U32 R14, RZ, RZ, R30 ;  /* 0x000000ffff0e7224 */ /* 0x000fe200078e001e */
[----:B------:R-:W-:-:S07]  /*3470*/  MOV R16, 0x3490 ;  /* 0x0000349000107802 */ /* 0x000fce0000000f00 */
[----:B------:R-:W-:Y:S05]  /*3480*/  CALL.REL.NOINC `($__internal_0_$__cuda_sm20_dsqrt_rn_f64_mediumpath_v1) ;  /* 0x0000002800447944 */ /* 0x000fea0003c00000 */
[----:B------:R-:W-:Y:S02]  /*3490*/  IMAD.MOV.U32 R34, RZ, RZ, R14 ;  /* 0x000000ffff227224 */ /* 0x000fe400078e000e */
[----:B------:R-:W-:-:S07]  /*34a0*/  IMAD.MOV.U32 R35, RZ, RZ, R15 ;  /* 0x000000ffff237224 */ /* 0x000fce00078e000f */
.L_x_62:
[----:B------:R-:W-:Y:S05]  /*34b0*/  BSYNC.RECONVERGENT B4 ;  /* 0x0000000000047941 */ /* 0x000fea0003800200 */
.L_x_61:
        /* <DEDUP_REMOVED lines=8> */
.L_x_58:
        /* <DEDUP_REMOVED lines=21> */
.L_x_63:
[----:B------:R-:W-:Y:S05]  /*3690*/  BSYNC.RECONVERGENT B3 ;  /* 0x0000000000037941 */ /* 0x000fea0003800200 */
.L_x_57:
[----:B------:R-:W-:-:S14]  /*36a0*/  DSETP.GEU.AND P0, PT, R30, UR28, PT ;  /* 0x0000001c1e007e2a */ /* 0x000fdc000bf0e000 */
[----:B------:R-:W-:Y:S05]  /*36b0*/  @!P0 BRA `(.L_x_64) ;  /* 0x0000000c00288947 */ /* 0x000fea0003800000 */
[----:B------:R-:W-:Y:S01]  /*36c0*/  ISETP.NE.AND P0, PT, R13, 0x1, PT ;  /* 0x000000010d00780c */ /* 0x000fe20003f05270 */
[----:B------:R-:W-:Y:S01]  /*36d0*/  BSSY.RECONVERGENT B2, `(.L_x_65) ;  /* 0x0000047000027945 */ /* 0x000fe20003800200 */
[----:B------:R-:W-:Y:S02]  /*36e0*/  IMAD.MOV.U32 R32, RZ, RZ, 0x2 ;  /* 0x00000002ff207424 */ /* 0x000fe400078e00ff */
[----:B------:R-:W-:Y:S02]  /*36f0*/  IMAD.MOV.U32 R16, RZ, RZ, R6 ;  /* 0x000000ffff107224 */ /* 0x000fe400078e0006 */
[----:B------:R-:W-:-:S07]  /*3700*/  IMAD.MOV.U32 R34, RZ, RZ, R12 ;  /* 0x000000ffff227224 */ /* 0x000fce00078e000c */
[----:B------:R-:W-:Y:S05]  /*3710*/  @!P0 BRA `(.L_x_66) ;  /* 0x0000000400088947 */ /* 0x000fea0003800000 */
[----:B------:R-:W-:-:S13]  /*3720*/  ISETP.NE.AND P0, PT, R13, 0x3, PT ;  /* 0x000000030d00780c */ /* 0x000fda0003f05270 */
[----:B------:R-:W-:Y:S05]  /*3730*/  @!P0 BRA `(.L_x_67) ;  /* 0x0000000000208947 */ /* 0x000fea0003800000 */
[----:B------:R-:W-:-:S13]  /*3740*/  ISETP.NE.AND P0, PT, R13, 0x2, PT ;  /* 0x000000020d00780c */ /* 0x000fda0003f05270 */
[----:B------:R-:W-:Y:S01]  /*3750*/  @!P0 MOV R32, 0x3 ;  /* 0x0000000300208802 */ /* 0x000fe20000000f00 */
[--C-:B------:R-:W-:Y:S02]  /*3760*/  @!P0 IMAD.MOV.U32 R34, RZ, RZ, R12.reuse ;  /* 0x000000ffff228224 */ /* 0x100fe400078e000c */
[----:B------:R-:W-:Y:S02]  /*3770*/  @!P0 IMAD.MOV.U32 R16, RZ, RZ, R5 ;  /* 0x000000ffff108224 */ /* 0x000fe400078e0005 */
[----:B------:R-:W-:Y:S02]  /*3780*/  @P0 VIADD R32, R13, 0x1 ;  /* 0x000000010d200836 */ /* 0x000fe40000000000 */
[----:B------:R-:W-:Y:S02]  /*3790*/  @P0 IMAD.MOV.U32 R34, RZ, RZ, R12 ;  /* 0x000000ffff220224 */ /* 0x000fe400078e000c */
[----:B------:R-:W-:Y:S01]  /*37a0*/  @P0 IMAD.MOV.U32 R16, RZ, RZ, R4 ;  /* 0x000000ffff100224 */ /* 0x000fe200078e0004 */
[----:B------:R-:W-:Y:S06]  /*37b0*/  BRA `(.L_x_66) ;  /* 0x0000000000e07947 */ /* 0x000fec0003800000 */
.L_x_67:
        /* <DEDUP_REMOVED lines=13> */
.L_x_69:
[----:B------:R-:W-:Y:S05]  /*3890*/  BSYNC.RECONVERGENT B3 ;  /* 0x0000000000037941 */ /* 0x000fea0003800200 */
.L_x_68:
        /* <DEDUP_REMOVED lines=42> */
.L_x_66:
[----:B------:R-:W-:Y:S05]  /*3b40*/  BSYNC.RECONVERGENT B2 ;  /* 0x0000000000027941 */ /* 0x000fea0003800200 */
.L_x_65:
[----:B------:R-:W0:Y:S01]  /*3b50*/  I2F.F64.U32 R12, R16 ;  /* 0x00000010000c7312 */ /* 0x000e220000201800 */
[----:B------:R-:W-:Y:S02]  /*3b60*/  HFMA2 R14, -RZ, RZ, 0, 0 ;  /* 0x00000000ff0e7431 */ /* 0x000fe400000001ff */
[----:B------:R-:W-:Y:S01]  /*3b70*/  IMAD.MOV.U32 R15, RZ, RZ, 0x3df00000 ;  /* 0x3df00000ff0f7424 */ /* 0x000fe200078e00ff */
        /* <DEDUP_REMOVED lines=30> */
[----:B------:R-:W-:Y:S01]  /*3d60*/  IMAD.MOV.U32 R33, RZ, RZ, R13 ;  /* 0x000000ffff217224 */ /* 0x000fe200078e000d */
[----:B------:R-:W-:Y:S01]  /*3d70*/  MOV R46, R20 ;  /* 0x00000014002e7202 */ /* 0x000fe20000000f00 */
[----:B------:R-:W-:-:S07]  /*3d80*/  IMAD.MOV.U32 R47, RZ, RZ, R21 ;  /* 0x000000ffff2f7224 */ /* 0x000fce00078e0015 */
.L_x_71:
[----:B------:R-:W-:Y:S05]  /*3d90*/  BSYNC.RECONVERGENT B4 ;  /* 0x0000000000047941 */ /* 0x000fea0003800200 */
.L_x_70:
        /* <DEDUP_REMOVED lines=16> */
[----:B------:R-:W-:Y:S01]  /*3ea0*/  IMAD.MOV.U32 R38, RZ, RZ, R28 ;  /* 0x000000ffff267224 */ /* 0x000fe200078e001c */
[----:B------:R-:W-:-:S06]  /*3eb0*/  MOV R39, R29 ;  /* 0x0000001d00277202 */ /* 0x000fcc0000000f00 */
        /* <DEDUP_REMOVED lines=38> */
.L_x_75:
[----:B------:R-:W-:Y:S05]  /*4120*/  BSYNC.RECONVERGENT B5 ;  /* 0x0000000000057941 */ /* 0x000fea0003800200 */
.L_x_74:
[----:B------:R-:W-:-:S07]  /*4130*/  VIADD R33, R13, 0x1 ;  /* 0x000000010d217836 */ /* 0x000fce0000000000 */
.L_x_73:
[----:B------:R-:W-:Y:S05]  /*4140*/  BSYNC.RECONVERGENT B4 ;  /* 0x0000000000047941 */ /* 0x000fea0003800200 */
.L_x_72:
        /* <DEDUP_REMOVED lines=8> */
[----:B------:R-:W-:Y:S01]  /*41d0*/  DMUL R44, R38, R38 ;  /* 0x00000026262c7228 */ /* 0x000fe20000000000 */
[----:B------:R-:W-:Y:S01]  /*41e0*/  MOV R42, 0x20fd8164 ;  /* 0x20fd8164002a7802 */ /* 0x000fe20000000f00 */
[----:B------:R-:W-:Y:S01]  /*41f0*/  DFMA R40, R30, R46, R40 ;  /* 0x0000002e1e28722b */ /* 0x000fe20000000028 */
[----:B------:R-:W-:Y:S01]  /*4200*/  ISETP.NE.U32.AND P0, PT, R35, 0x1, PT ;  /* 0x000000012300780c */ /* 0x000fe20003f05070 */
[----:B------:R-:W-:-:S03]  /*4210*/  IMAD.MOV.U32 R35, RZ, RZ, 0x3da8ff83 ;  /* 0x3da8ff83ff237424 */ /* 0x000fc600078e00ff */
        /* <DEDUP_REMOVED lines=20> */
.L_x_64:
[----:B------:R-:W-:Y:S05]  /*4360*/  BSYNC.RECONVERGENT B0 ;  /* 0x0000000000007941 */ /* 0x000fea0003800200 */
.L_x_54:
[----:B------:R-:W0:Y:S01]  /*4370*/  LDCU UR24, c[0x0][0x3c8] ;  /* 0x00007900ff1877ac */ /* 0x000e220008000800 */
[----:B------:R-:W-:Y:S01]  /*4380*/  DSETP.GT.AND P0, PT, R36, 1, PT ;  /* 0x3ff000002400742a */ /* 0x000fe20003f04000 */
[----:B------:R-:W-:Y:S02]  /*4390*/  IMAD.IADD R25, R10, 0x1, R25 ;  /* 0x000000010a197824 */ /* 0x000fe400078e0219 */
[----:B------:R-:W-:-:S11]  /*43a0*/  VIADD R14, R24, 0x1 ;  /* 0x00000001180e7836 */ /* 0x000fd60000000000 */
[----:B------:R-:W-:Y:S02]  /*43b0*/  @!P0 IMAD.MOV R14, RZ, RZ, R24 ;  /* 0x000000ffff0e8224 */ /* 0x000fe400078e0218 */
[----:B0-----:R-:W-:-:S03]  /*43c0*/  IMAD.U32 R15, RZ, RZ, UR24 ;  /* 0x00000018ff0f7e24 */ /* 0x001fc6000f8e00ff */
[----:B------:R-:W-:Y:S02]  /*43d0*/  MOV R24, R14 ;  /* 0x0000000e00187202 */ /* 0x000fe40000000f00 */
[----:B------:R-:W-:-:S13]  /*43e0*/  ISETP.GE.U32.AND P0, PT, R25, R15, PT ;  /* 0x0000000f1900720c */ /* 0x000fda0003f06070 */
[----:B------:R-:W-:Y:S05]  /*43f0*/  @!P0 BRA `(.L_x_77) ;  /* 0xffffffe800e88947 */ /* 0x000fea000383ffff */
.L_x_53:
[----:B012---:R-:W-:Y:S05]  /*4400*/  BSYNC.RECONVERGENT B1 ;  /* 0x0000000000017941 */ /* 0x007fea0003800200 */
.L_x_52:
        /* <DEDUP_REMOVED lines=10> */
.L_x_103:
[----:B------:R-:W3:Y:S01]  /*44b0*/  LDCU.64 UR24, c[0x0][0x3b8] ;  /* 0x00007700ff1877ac */ /* 0x000ee20008000a00 */
[----:B------:R-:W-:Y:S01]  /*44c0*/  BSSY.RECONVERGENT B0, `(.L_x_80) ;  /* 0x000013c000007945 */ /* 0x000fe20003800200 */
[----:B------:R-:W4:Y:S01]  /*44d0*/  LDCU.64 UR26, c[0x0][0x3c0] ;  /* 0x00007800ff1a77ac */ /* 0x000f220008000a00 */
[----:B---3--:R-:W-:Y:S02]  /*44e0*/  IMAD.U32 R34, RZ, RZ, UR24 ;  /* 0x00000018ff227e24 */ /* 0x008fe4000f8e00ff */
[----:B------:R-:W-:Y:S02]  /*44f0*/  IMAD.U32 R35, RZ, RZ, UR25 ;  /* 0x00000019ff237e24 */ /* 0x000fe4000f8e00ff */
[----:B----4-:R-:W-:Y:S02]  /*4500*/  IMAD.U32 R32, RZ, RZ, UR26 ;  /* 0x0000001aff207e24 */ /* 0x010fe4000f8e00ff */
[----:B------:R-:W-:-:S07]  /*4510*/  IMAD.U32 R33, RZ, RZ, UR27 ;  /* 0x0000001bff217e24 */ /* 0x000fce000f8e00ff */
.L_x_102:
        /* <DEDUP_REMOVED lines=17> */
.L_x_82:
[----:B012---:R-:W-:Y:S05]  /*4630*/  BSYNC.RECONVERGENT B2 ;  /* 0x0000000000027941 */ /* 0x007fea0003800200 */
.L_x_81:
        /* <DEDUP_REMOVED lines=11> */
[----:B------:R-:W-:-:S04]  /*46f0*/  IADD3 R22, PT, PT, R17, -0x3500000, RZ ;  /* 0xfcb0000011167810 */ /* 0x000fc80007ffe0ff */
[----:B------:R-:W-:Y:S02]  /*4700*/  ISETP.GE.U32.AND P0, PT, R22, 0x7ca00000, PT ;  /* 0x7ca000001600780c */ /* 0x000fe40003f06070 */
        /* <DEDUP_REMOVED lines=11> */
[----:B------:R-:W-:Y:S02]  /*47c0*/  IMAD.MOV.U32 R14, RZ, RZ, R38 ;  /* 0x000000ffff0e7224 */ /* 0x000fe400078e0026 */
[----:B------:R-:W-:Y:S01]  /*47d0*/  IMAD.MOV.U32 R38, RZ, RZ, R16 ;  /* 0x000000ffff267224 */ /* 0x000fe200078e0010 */
[----:B------:R-:W-:-:S07]  /*47e0*/  MOV R16, 0x4800 ;  /* 0x0000480000107802 */ /* 0x000fce0000000f00 */
[----:B------:R-:W-:Y:S05]  /*47f0*/  CALL.REL.NOINC `($__internal_0_$__cuda_sm20_dsqrt_rn_f64_mediumpath_v1) ;  /* 0x0000001400687944 */ /* 0x000fea0003c00000 */
[----:B------:R-:W-:Y:S01]  /*4800*/  IMAD.MOV.U32 R40, RZ, RZ, R14 ;  /* 0x000000ffff287224 */ /* 0x000fe200078e000e */
[----:B------:R-:W-:-:S07]  /*4810*/  MOV R41, R15 ;  /* 0x0000000f00297202 */ /* 0x000fce0000000f00 */
.L_x_86:
[----:B------:R-:W-:Y:S05]  /*4820*/  BSYNC.RECONVERGENT B4 ;  /* 0x0000000000047941 */ /* 0x000fea0003800200 */
.L_x_85:
        /* <DEDUP_REMOVED lines=25> */
.L_x_88:
[----:B------:R-:W-:Y:S05]  /*49c0*/  BSYNC.RECONVERGENT B4 ;  /* 0x0000000000047941 */ /* 0x000fea0003800200 */
.L_x_87:
        /* <DEDUP_REMOVED lines=8> */
.L_x_84:
        /* <DEDUP_REMOVED lines=21> */
.L_x_89:
[----:B------:R-:W-:Y:S05]  /*4ba0*/  BSYNC.RECONVERGENT B3 ;  /* 0x0000000000037941 */ /* 0x000fea0003800200 */
.L_x_83:
        /* <DEDUP_REMOVED lines=11> */
[----:B------:R-:W-:Y:S01]  /*4c60*/  @!P0 IMAD.MOV.U32 R36, RZ, RZ, 0x3 ;  /* 0x00000003ff248424 */ /* 0x000fe200078e00ff */
[----:B------:R-:W-:Y:S01]  /*4c70*/  @!P0 MOV R38, R12 ;  /* 0x0000000c00268202 */ /* 0x000fe20000000f00 */
[----:B------:R-:W-:Y:S02]  /*4c80*/  @!P0 IMAD.MOV.U32 R16, RZ, RZ, R5 ;  /* 0x000000ffff108224 */ /* 0x000fe400078e0005 */
[----:B------:R-:W-:Y:S02]  /*4c90*/  @P0 VIADD R36, R13, 0x1 ;  /* 0x000000010d240836 */ /* 0x000fe40000000000 */
[----:B------:R-:W-:Y:S02]  /*4ca0*/  @P0 IMAD.MOV.U32 R38, RZ, RZ, R12 ;  /* 0x000000ffff260224 */ /* 0x000fe400078e000c */
[----:B------:R-:W-:Y:S01]  /*4cb0*/  @P0 IMAD.MOV.U32 R16, RZ, RZ, R4 ;  /* 0x000000ffff100224 */ /* 0x000fe200078e0004 */
[----:B------:R-:W-:Y:S06]  /*4cc0*/  BRA `(.L_x_92) ;  /* 0x0000000000e07947 */ /* 0x000fec0003800000 */
.L_x_93:
[----:B------:R-:W-:Y:S01]  /*4cd0*/  VIADD R8, R8, 0x1 ;  /* 0x0000000108087836 */ /* 0x000fe20000000000 */
[----:B------:R-:W-:Y:S03]  /*4ce0*/  BSSY.RECONVERGENT B3, `(.L_x_94) ;  /* 0x000000c000037945 */ /* 0x000fe60003800200 */
[C---:B------:R-:W-:Y:S01]  /*4cf0*/  IMAD.WIDE.U32 R14, R8.reuse, -0x2daee0ad, RZ ;  /* 0xd2511f53080e7825 */ /* 0x040fe200078e00ff */
[----:B------:R-:W-:-:S13]  /*4d00*/  ISETP.NE.AND P0, PT, R8, RZ, PT ;  /* 0x000000ff0800720c */ /* 0x000fda0003f05270 */
[----:B------:R-:W-:Y:S05]  /*4d10*/  @P0 BRA `(.L_x_95) ;  /* 0x0000000000200947 */ /* 0x000fea0003800000 */
[----:B------:R-:W-:-:S05]  /*4d20*/  VIADD R7, R7, 0x1 ;  /* 0x0000000107077836 */ /* 0x000fca0000000000 */
[----:B------:R-:W-:-:S13]  /*4d30*/  ISETP.NE.AND P0, PT, R7, RZ, PT ;  /* 0x000000ff0700720c */ /* 0x000fda0003f05270 */
[----:B------:R-:W-:Y:S01]  /*4d40*/  @!P0 VIADD R2, R2, 0x1 ;  /* 0x0000000102028836 */ /* 0x000fe20000000000 */
[----:B------:R-:W-:Y:S01]  /*4d50*/  @!P0 IADD3 R4, PT, PT, R3, 0x1, RZ ;  /* 0x0000000103048810 */ /* 0x000fe20007ffe0ff */
[----:B------:R-:W-:-:S03]  /*4d60*/  @!P0 IMAD.MOV.U32 R7, RZ, RZ, RZ ;  /* 0x000000ffff078224 */ /* 0x000fc600078e00ff */
[----:B------:R-:W-:-:S13]  /*4d70*/  ISETP.NE.AND P1, PT, R2, RZ, !P0 ;  /* 0x000000ff0200720c */ /* 0x000fda0004725270 */
[----:B------:R-:W-:-:S04]  /*4d80*/  @P1 IMAD.MOV R4, RZ, RZ, R3 ;  /* 0x000000ffff041224 */ /* 0x000fc800078e0203 */
[----:B------:R-:W-:-:S07]  /*4d90*/  @!P0 IMAD.MOV.U32 R3, RZ, RZ, R4 ;  /* 0x000000ffff038224 */ /* 0x000fce00078e0004 */
.L_x_95:
[----:B------:R-:W-:Y:S05]  /*4da0*/  BSYNC.RECONVERGENT B3 ;  /* 0x0000000000037941 */ /* 0x000fea0003800200 */
.L_x_94:
        /* <DEDUP_REMOVED lines=42> */
.L_x_92:
[----:B------:R-:W-:Y:S05]  /*5050*/  BSYNC.RECONVERGENT B2 ;  /* 0x0000000000027941 */ /* 0x000fea0003800200 */
.L_x_91:
[----:B------:R-:W0:Y:S01]  /*5060*/  I2F.F64.U32 R12, R16 ;  /* 0x00000010000c7312 */ /* 0x000e220000201800 */
[----:B------:R-:W-:Y:S02]  /*5070*/  HFMA2 R15, -RZ, RZ, 1.484375, 0 ;  /* 0x3df00000ff0f7431 */ /* 0x000fe400000001ff */
        /* <DEDUP_REMOVED lines=34> */
.L_x_97:
[----:B------:R-:W-:Y:S05]  /*52a0*/  BSYNC.RECONVERGENT B4 ;  /* 0x0000000000047941 */ /* 0x000fea0003800200 */
.L_x_96:
[----:B------:R-:W-:-:S05]  /*52b0*/  IMAD.SHL.U32 R12, R39, 0x40, RZ ;  /* 0x00000040270c7824 */ /* 0x000fca00078e00ff */
[----:B------:R-:W-:-:S04]  /*52c0*/  LOP3.LUT R12, R12, 0x40, RZ, 0xc0, !PT ;  /* 0x000000400c0c7812 */ /* 0x000fc800078ec0ff */
[----:B------:R-:W-:-:S05]  /*52d0*/  IADD3 R46, P0, PT, R12, UR32, RZ ;  /* 0x000000200c2e7c10 */ /* 0x000fca000ff1e0ff */
[----:B------:R-:W-:-:S05]  /*52e0*/  IMAD.X R47, RZ, RZ, UR33, P0 ;  /* 0x00000021ff2f7e24 */ /* 0x000fca00080e06ff */
[----:B------:R-:W2:Y:S01]  /*52f0*/  LDG.E.128.CONSTANT R12, desc[UR6][R46.64] ;  /* 0x000000062e0c7981 */ /* 0x000ea2000c1e9d00 */
[----:B------:R-:W-:Y:S01]  /*5300*/  LOP3.LUT R16, R39, 0x1, RZ, 0xc0, !PT ;  /* 0x0000000127107812 */ /* 0x000fe200078ec0ff */
[----:B------:R-:W-:Y:S01]  /*5310*/  IMAD.MOV.U32 R17, RZ, RZ, 0x20fd8164 ;  /* 0x20fd8164ff117424 */ /* 0x000fe200078e00ff */
[----:B------:R-:W-:Y:S01]  /*5320*/  DMUL R42, R44, R44 ;  /* 0x0000002c2c2a7228 */ /* 0x000fe20000000000 */
[----:B------:R-:W-:Y:S01]  /*5330*/  IMAD.MOV.U32 R18, RZ, RZ, 0x3da8ff83 ;  /* 0x3da8ff83ff127424 */ /* 0x000fe200078e00ff */
[----:B------:R-:W-:Y:S01]  /*5340*/  ISETP.NE.U32.AND P0, PT, R16, 0x1, PT ;  /* 0x000000011000780c */ /* 0x000fe20003f05070 */
[----:B------:R-:W3:Y:S03]  /*5350*/  LDG.E.128.CONSTANT R20, desc[UR6][R46.64+0x20] ;  /* 0x000020062e147981 */ /* 0x000ee6000c1e9d00 */
[----:B------:R-:W-:Y:S02]  /*5360*/  FSEL R16, R17, -8.06006814911005101289e+34, !P0 ;  /* 0xf9785eba11107808 */ /* 0x000fe40004000000 */
[----:B------:R-:W-:-:S06]  /*5370*/  FSEL R17, -R18, 0.11223486810922622681, !P0 ;  /* 0x3de5db6512117808 */ /* 0x000fcc0004000100 */
[C---:B--2---:R-:W-:Y:S01]  /*5380*/  DFMA R12, R42.reuse, R16, R12 ;  /* 0x000000102a0c722b */ /* 0x044fe2000000000c */
[----:B------:R-:W2:Y:S07]  /*5390*/  LDG.E.128.CONSTANT R16, desc[UR6][R46.64+0x10] ;  /* 0x000010062e107981 */ /* 0x000eae000c1e9d00 */
[----:B------:R-:W-:Y:S02]  /*53a0*/  DFMA R12, R42, R12, R14 ;  /* 0x0000000c2a0c722b */ /* 0x000fe4000000000e */
[----:B------:R-:W-:Y:S01]  /*53b0*/  DSETP.NEU.AND P1, PT, R40, +INF , PT ;  /* 0x7ff000002800742a */ /* 0x000fe20003f2d000 */
[----:B------:R-:W-:Y:S05]  /*53c0*/  BSSY.RECONVERGENT B4, `(.L_x_98) ;  /* 0x000002a000047945 */ /* 0x000fea0003800200 */
[----:B--2---:R-:W-:-:S08]  /*53d0*/  DFMA R12, R42, R12, R16 ;  /* 0x0000000c2a0c722b */ /* 0x004fd00000000010 */
[----:B------:R-:W-:-:S08]  /*53e0*/  DFMA R12, R42, R12, R18 ;  /* 0x0000000c2a0c722b */ /* 0x000fd00000000012 */
[----:B---3--:R-:W-:-:S08]  /*53f0*/  DFMA R12, R42, R12, R20 ;  /* 0x0000000c2a0c722b */ /* 0x008fd00000000014 */
[----:B------:R-:W-:-:S08]  /*5400*/  DFMA R12, R42, R12, R22 ;  /* 0x0000000c2a0c722b */ /* 0x000fd00000000016 */
[----:B------:R-:W-:Y:S02]  /*5410*/  DFMA R14, R12, R44, R44 ;  /* 0x0000002c0c0e722b */ /* 0x000fe4000000002c */
[----:B------:R-:W-:-:S10]  /*5420*/  DFMA R12, R42, R12, 1 ;  /* 0x3ff000002a0c742b */ /* 0x000fd4000000000c */
[----:B------:R-:W-:Y:S02]  /*5430*/  FSEL R14, R12, R14, !P0 ;  /* 0x0000000e0c0e7208 */ /* 0x000fe40004000000 */
[----:B------:R-:W-:-:S06]  /*5440*/  FSEL R15, R13, R15, !P0 ;  /* 0x0000000f0d0f7208 */ /* 0x000fcc0004000000 */
[----:B------:R-:W-:Y:S01]  /*5450*/  DADD R12, RZ, -R14 ;  /* 0x00000000ff0c7229 */ /* 0x000fe2000000080e */
[----:B------:R-:W-:Y:S01]  /*5460*/  LOP3.LUT P0, RZ, R39, 0x2, RZ, 0xc0, !PT ;  /* 0x0000000227ff7812 */ /* 0x000fe2000780c0ff */
[----:B------:R-:W-:Y:S02]  /*5470*/  IMAD.MOV.U32 R39, RZ, RZ, 0x1 ;  /* 0x00000001ff277424 */ /* 0x000fe400078e00ff */
[----:B------:R-:W-:Y:S02]  /*5480*/  IMAD.MOV.U32 R42, RZ, RZ, R28 ;  /* 0x000000ffff2a7224 */ /* 0x000fe400078e001c */
[----:B------:R-:W-:-:S04]  /*5490*/  IMAD.MOV.U32 R43, RZ, RZ, R29 ;  /* 0x000000ffff2b7224 */ /* 0x000fc800078e001d */
        /* <DEDUP_REMOVED lines=20> */
[----:B------:R-:W-:Y:S01]  /*55e0*/  MOV R20, R40 ;  /* 0x0000002800147202 */ /* 0x000fe20000000f00 */
[----:B------:R-:W-:Y:S01]  /*55f0*/  IMAD.MOV.U32 R23, RZ, RZ, R41 ;  /* 0x000000ffff177224 */ /* 0x000fe200078e0029 */
[----:B------:R-:W-:-:S07]  /*5600*/  MOV R22, 0x5620 ;  /* 0x0000562000167802 */ /* 0x000fce0000000f00 */
[----:B------:R-:W-:Y:S05]  /*5610*/  CALL.REL.NOINC `($_Z9vy_kerneliddddddddjdPjS_S_S_y$__internal_trig_reduction_slowpathd) ;  /* 0x0000000800807944 */ /* 0x000fea0003c00000 */
[----:B------:R-:W-:Y:S02]  /*5620*/  IMAD.MOV.U32 R42, RZ, RZ, R20 ;  /* 0x000000ffff2a7224 */ /* 0x000fe400078e0014 */
[----:B------:R-:W-:-:S07]  /*5630*/  IMAD.MOV.U32 R43, RZ, RZ, R21 ;  /* 0x000000ffff2b7224 */ /* 0x000fce00078e0015 */
.L_x_101:
[----:B------:R-:W-:Y:S05]  /*5640*/  BSYNC.RECONVERGENT B5 ;  /* 0x0000000000057941 */ /* 0x000fea0003800200 */
.L_x_100:
[----:B------:R-:W-:-:S07]  /*5650*/  VIADD R39, R13, 0x1 ;  /* 0x000000010d277836 */ /* 0x000fce0000000000 */
.L_x_99:
[----:B------:R-:W-:Y:S05]  /*5660*/  BSYNC.RECONVERGENT B4 ;  /* 0x0000000000047941 */ /* 0x000fea0003800200 */
.L_x_98:
[----:B------:R-:W-:-:S05]  /*5670*/  IMAD.SHL.U32 R12, R39, 0x40, RZ ;  /* 0x00000040270c7824 */ /* 0x000fca00078e00ff */
[----:B------:R-:W-:-:S04]  /*5680*/  LOP3.LUT R12, R12, 0x40, RZ, 0xc0, !PT ;  /* 0x000000400c0c7812 */ /* 0x000fc800078ec0ff */
[----:B------:R-:W-:-:S05]  /*5690*/  IADD3 R46, P0, PT, R12, UR32, RZ ;  /* 0x000000200c2e7c10 */ /* 0x000fca000ff1e0ff */
[----:B------:R-:W-:-:S05]  /*56a0*/  IMAD.X R47, RZ, RZ, UR33, P0 ;  /* 0x00000021ff2f7e24 */ /* 0x000fca00080e06ff */
[----:B------:R-:W2:Y:S01]  /*56b0*/  LDG.E.128.CONSTANT R12, desc[UR6][R46.64] ;  /* 0x000000062e0c7981 */ /* 0x000ea2000c1e9d00 */
[----:B------:R-:W-:Y:S01]  /*56c0*/  LOP3.LUT R16, R39, 0x1, RZ, 0xc0, !PT ;  /* 0x0000000127107812 */ /* 0x000fe200078ec0ff */
[----:B------:R-:W-:Y:S01]  /*56d0*/  IMAD.MOV.U32 R17, RZ, RZ, 0x20fd8164 ;  /* 0x20fd8164ff117424 */ /* 0x000fe200078e00ff */
[----:B------:R-:W-:Y:S01]  /*56e0*/  MOV R18, 0x3da8ff83 ;  /* 0x3da8ff8300127802 */ /* 0x000fe20000000f00 */
[----:B------:R-:W-:Y:S01]  /*56f0*/  DMUL R40, R42, R42 ;  /* 0x0000002a2a287228 */ /* 0x000fe20000000000 */
[----:B------:R-:W-:Y:S01]  /*5700*/  ISETP.NE.U32.AND P0, PT, R16, 0x1, PT ;  /* 0x000000011000780c */ /* 0x000fe20003f05070 */
[----:B------:R-:W3:Y:S03]  /*5710*/  LDG.E.128.CONSTANT R20, desc[UR6][R46.64+0x20] ;  /* 0x000020062e147981 */ /* 0x000ee6000c1e9d00 */
[----:B------:R-:W-:Y:S02]  /*5720*/  FSEL R16, R17, -8.06006814911005101289e+34, !P0 ;  /* 0xf9785eba11107808 */ /* 0x000fe40004000000 */
[----:B------:R-:W-:-:S06]  /*5730*/  FSEL R17, -R18, 0.11223486810922622681, !P0 ;  /* 0x3de5db6512117808 */ /* 0x000fcc0004000100 */
[C---:B--2---:R-:W-:Y:S01]  /*5740*/  DFMA R12, R40.reuse, R16, R12 ;  /* 0x00000010280c722b */ /* 0x044fe2000000000c */
[----:B------:R-:W2:Y:S07]  /*5750*/  LDG.E.128.CONSTANT R16, desc[UR6][R46.64+0x10] ;  /* 0x000010062e107981 */ /* 0x000eae000c1e9d00 */
[----:B------:R-:W-:Y:S02]  /*5760*/  DFMA R12, R40, R12, R14 ;  /* 0x0000000c280c722b */ /* 0x000fe4000000000e */
[----:B------:R-:W-:-:S06]  /*5770*/  DFMA R34, R30, R44, R34 ;  /* 0x0000002c1e22722b */ /* 0x000fcc0000000022 */
        /* <DEDUP_REMOVED lines=9> */
[----:B------:R-:W-:-:S09]  /*5810*/  LOP3.LUT P0, RZ, R39, 0x2, RZ, 0xc0, !PT ;  /* 0x0000000227ff7812 */ /* 0x000fd2000780c0ff */
[----:B------:R-:W-:Y:S02]  /*5820*/  FSEL R12, R14, R12, !P0 ;  /* 0x0000000c0e0c7208 */ /* 0x000fe40004000000 */
[----:B------:R-:W-:-:S06]  /*5830*/  FSEL R13, R15, R13, !P0 ;  /* 0x0000000d0f0d7208 */ /* 0x000fcc0004000000 */
[----:B------:R-:W-:Y:S01]  /*5840*/  DFMA R32, R30, R12, R32 ;  /* 0x0000000c1e20722b */ /* 0x000fe20000000020 */
[----:B------:R-:W-:Y:S02]  /*5850*/  IMAD.MOV.U32 R13, RZ, RZ, R36 ;  /* 0x000000ffff0d7224 */ /* 0x000fe400078e0024 */
[----:B------:R-:W-:Y:S01]  /*5860*/  IMAD.MOV.U32 R12, RZ, RZ, R38 ;  /* 0x000000ffff0c7224 */ /* 0x000fe200078e0026 */
[----:B------:R-:W-:Y:S07]  /*5870*/  BRA `(.L_x_102) ;  /* 0xffffffec00287947 */ /* 0x000fee000383ffff */
.L_x_90:
[----:B------:R-:W-:Y:S05]  /*5880*/  BSYNC.RECONVERGENT B0 ;  /* 0x0000000000007941 */ /* 0x000fea0003800200 */
.L_x_80:
[----:B------:R-:W0:Y:S01]  /*5890*/  LDCU UR24, c[0x0][0x3c8] ;  /* 0x00007900ff1877ac */ /* 0x000e220008000800 */
[----:B------:R-:W-:Y:S01]  /*58a0*/  DSETP.GT.AND P0, PT, R32, 1, PT ;  /* 0x3ff000002000742a */ /* 0x000fe20003f04000 */
[----:B------:R-:W-:Y:S02]  /*58b0*/  IMAD.IADD R37, R10, 0x1, R37 ;  /* 0x000000010a257824 */ /* 0x000fe400078e0225 */
[----:B------:R-:W-:-:S11]  /*58c0*/  VIADD R14, R25, 0x1 ;  /* 0x00000001190e7836 */ /* 0x000fd60000000000 */
[----:B------:R-:W-:Y:S01]  /*58d0*/  @!P0 IMAD.MOV R14, RZ, RZ, R25 ;  /* 0x000000ffff0e8224 */ /* 0x000fe200078e0219 */
[----:B0-----:R-:W-:-:S03]  /*58e0*/  ISETP.GE.U32.AND P0, PT, R37, UR24, PT ;  /* 0x0000001825007c0c */ /* 0x001fc6000bf06070 */
[----:B------:R-:W-:-:S10]  /*58f0*/  IMAD.MOV.U32 R25, RZ, RZ, R14 ;  /* 0x000000ffff197224 */ /* 0x000fd400078e000e */
[----:B------:R-:W-:Y:S05]  /*5900*/  @!P0 BRA `(.L_x_103) ;  /* 0xffffffe800e88947 */ /* 0x000fea000383ffff */
.L_x_79:
[----:B012---:R-:W-:Y:S05]  /*5910*/  BSYNC.RECONVERGENT B1 ;  /* 0x0000000000017941 */ /* 0x007fea0003800200 */
.L_x_78:
[----:B------:R-:W0:Y:S01]  /*5920*/  S2R R3, SR_CgaCtaId ;  /* 0x0000000000037919 */ /* 0x000e220000008800 */
[----:B------:R-:W-:Y:S01]  /*5930*/  MOV R2, 0x400 ;  /* 0x0000040000027802 */ /* 0x000fe20000000f00 */
[--C-:B------:R-:W-:Y:S01]  /*5940*/  IMAD.MOV.U32 R15, RZ, RZ, R10.reuse ;  /* 0x000000ffff0f7224 */ /* 0x100fe200078e000a */
[----:B------:R-:W-:Y:S01]  /*5950*/  ISETP.GE.U32.AND P0, PT, R10, 0x2, PT ;  /* 0x000000020a00780c */ /* 0x000fe20003f06070 */
[----:B------:R-:W-:Y:S01]  /*5960*/  IMAD.MOV.U32 R13, RZ, RZ, R10 ;  /* 0x000000ffff0d7224 */ /* 0x000fe200078e000a */
[----:B0-----:R-:W-:-:S05]  /*5970*/  LEA R3, R3, R2, 0x18 ;  /* 0x0000000203037211 */ /* 0x001fca00078ec0ff */
[----:B------:R-:W-:Y:S01]  /*5980*/  IMAD R14, R10, 0x4, R3 ;  /* 0x000000040a0e7824 */ /* 0x000fe200078e0203 */
[----:B------:R-:W-:-:S03]  /*5990*/  LEA R3, R26, R3, 0x2 ;  /* 0x000000031a037211 */ /* 0x000fc600078e10ff */
[----:B------:R-:W-:Y:S02]  /*59a0*/  IMAD R17, R26, 0x4, R14 ;  /* 0x000000041a117824 */ /* 0x000fe400078e020e */
[C---:B------:R-:W-:Y:S01]  /*59b0*/  IMAD R19, R10.reuse, 0x8, R3 ;  /* 0x000000080a137824 */ /* 0x040fe200078e0203 */
[----:B------:R0:W-:Y:S01]  /*59c0*/  STS [R3], R9 ;  /* 0x0000000903007388 */ /* 0x0001e20000000800 */
[----:B------:R-:W-:-:S03]  /*59d0*/  IMAD R16, R10, 0x8, R17 ;  /* 0x000000080a107824 */ /* 0x000fc600078e0211 */
[----:B------:R0:W-:Y:S04]  /*59e0*/  STS [R17], R11 ;  /* 0x0000000b11007388 */ /* 0x0001e80000000800 */
[----:B------:R0:W-:Y:S04]  /*59f0*/  STS [R19], R24 ;  /* 0x0000001813007388 */ /* 0x0001e80000000800 */
[----:B------:R0:W-:Y:S01]  /*5a00*/  STS [R16], R25 ;  /* 0x0000001910007388 */ /* 0x0001e20000000800 */
[----:B------:R-:W-:Y:S06]  /*5a10*/  BAR.SYNC.DEFER_BLOCKING 0x0 ;  /* 0x0000000000007b1d */ /* 0x000fec0000010000 */
[----:B------:R-:W-:Y:S05]  /*5a20*/  @!P0 BRA `(.L_x_104) ;  /* 0x00000000007c8947 */ /* 0x000fea0003800000 */
[--C-:B------:R-:W-:Y:S02]  /*5a30*/  IMAD.MOV.U32 R12, RZ, RZ, R10.reuse ;  /* 0x000000ffff0c7224 */ /* 0x100fe400078e000a */
[----:B0-----:R-:W-:-:S07]  /*5a40*/  IMAD.MOV.U32 R11, RZ, RZ, R10 ;  /* 0x000000ffff0b7224 */ /* 0x001fce00078e000a */
.L_x_107:
[----:B------:R-:W-:Y:S01]  /*5a50*/  SHF.R.U32.HI R18, RZ, 0x1, R10 ;  /* 0x00000001ff127819 */ /* 0x000fe2000001160a */
[----:B------:R-:W-:Y:S03]  /*5a60*/  BSSY.RECONVERGENT B0, `(.L_x_105) ;  /* 0x0000017000007945 */ /* 0x000fe60003800200 */
[----:B------:R-:W-:-:S13]  /*5a70*/  ISETP.GE.U32.AND P0, PT, R26, R18, PT ;  /* 0x000000121a00720c */ /* 0x000fda0003f06070 */
[----:B0-----:R-:W-:Y:S05]  /*5a80*/  @P0 BRA `(.L_x_106) ;  /* 0x0000000000500947 */ /* 0x001fea0003800000 */
[----:B------:R-:W-:Y:S01]  /*5a90*/  LEA R2, R18, R3, 0x2 ;  /* 0x0000000312027211 */ /* 0x000fe200078e10ff */
[----:B------:R-:W-:Y:S04]  /*5aa0*/  LDS R5, [R3] ;  /* 0x0000000003057984 */ /* 0x000fe80000000800 */
[----:B------:R-:W0:Y:S02]  /*5ab0*/  LDS R4, [R2] ;  /* 0x0000000002047984 */ /* 0x000e240000000800 */
[----:B0-----:R-:W-:Y:S02]  /*5ac0*/  IMAD.IADD R4, R4, 0x1, R5 ;  /* 0x0000000104047824 */ /* 0x001fe400078e0205 */
[----:B------:R-:W-:-:S03]  /*5ad0*/  IMAD R5, R18, 0x4, R17 ;  /* 0x0000000412057824 */ /* 0x000fc600078e0211 */
[----:B------:R-:W-:Y:S04]  /*5ae0*/  STS [R3], R4 ;  /* 0x0000000403007388 */ /* 0x000fe80000000800 */
[----:B------:R-:W-:Y:S04]  /*5af0*/  LDS R7, [R17] ;  /* 0x0000000011077984 */ /* 0x000fe80000000800 */
[----:B------:R-:W0:Y:S02]  /*5b00*/  LDS R6, [R5] ;  /* 0x0000000005067984 */ /* 0x000e240000000800 */
[----:B0-----:R-:W-:-:S02]  /*5b10*/  IMAD.IADD R6, R6, 0x1, R7 ;  /* 0x0000000106067824 */ /* 0x001fc400078e0207 */
[----:B------:R-:W-:Y:S02]  /*5b20*/  IMAD R7, R11, 0x8, R2 ;  /* 0x000000080b077824 */ /* 0x000fe400078e0202 */
[----:B------:R-:W-:Y:S01]  /*5b30*/  IMAD R2, R12, 0x8, R5 ;  /* 0x000000080c027824 */ /* 0x000fe200078e0205 */
[----:B------:R-:W-:Y:S04]  /*5b40*/  STS [R17], R6 ;  /* 0x0000000611007388 */ /* 0x000fe80000000800 */
[----:B------:R-:W-:Y:S04]  /*5b50*/  LDS R7, [R7] ;  /* 0x0000000007077984 */ /* 0x000fe80000000800 */
[----:B------:R-:W0:Y:S02]  /*5b60*/  LDS R8, [R19] ;  /* 0x0000000013087984 */ /* 0x000e240000000800 */
[----:B0-----:R-:W-:-:S05]  /*5b70*/  IMAD.IADD R8, R7, 0x1, R8 ;  /* 0x0000000107087824 */ /* 0x001fca00078e0208 */
[----:B------:R-:W-:Y:S04]  /*5b80*/  STS [R19], R8 ;  /* 0x0000000813007388 */ /* 0x000fe80000000800 */
[----:B------:R-:W-:Y:S04]  /*5b90*/  LDS R2, [R2] ;  /* 0x0000000002027984 */ /* 0x000fe80000000800 */
[----:B------:R-:W0:Y:S02]  /*5ba0*/  LDS R9, [R16] ;  /* 0x0000000010097984 */ /* 0x000e240000000800 */
[----:B0-----:R-:W-:-:S05]  /*5bb0*/  IMAD.IADD R9, R2, 0x1, R9 ;  /* 0x0000000102097824 */ /* 0x001fca00078e0209 */
[----:B------:R0:W-:Y:S02]  /*5bc0*/  STS [R16], R9 ;  /* 0x0000000910007388 */ /* 0x0001e40000000800 */
.L_x_106:
[----:B------:R-:W-:Y:S05]  /*5bd0*/  BSYNC.RECONVERGENT B0 ;  /* 0x0000000000007941 */ /* 0x000fea0003800200 */
.L_x_105:
[----:B------:R-:W-:Y:S01]  /*5be0*/  BAR.SYNC.DEFER_BLOCKING 0x0 ;  /* 0x0000000000007b1d */ /* 0x000fe20000010000 */
[----:B------:R-:W-:Y:S02]  /*5bf0*/  ISETP.GT.U32.AND P0, PT, R10, 0x3, PT ;  /* 0x000000030a00780c */ /* 0x000fe40003f04070 */
[----:B------:R-:W-:-:S11]  /*5c00*/  MOV R10, R18 ;  /* 0x00000012000a7202 */ /* 0x000fd60000000f00 */
[----:B------:R-:W-:Y:S05]  /*5c10*/  @P0 BRA `(.L_x_107) ;  /* 0xfffffffc008c0947 */ /* 0x000fea000383ffff */
.L_x_104:
[----:B------:R-:W-:-:S13]  /*5c20*/  ISETP.NE.AND P0, PT, R26, RZ, PT ;  /* 0x000000ff1a00720c */ /* 0x000fda0003f05270 */
[----:B------:R-:W-:Y:S05]  /*5c30*/  @P0 EXIT ;  /* 0x000000000000094d */ /* 0x000fea0003800000 */
[----:B------:R-:W1:Y:S01]  /*5c40*/  S2UR UR5, SR_CgaCtaId ;  /* 0x00000000000579c3 */ /* 0x000e620000008800 */
[----:B------:R-:W-:Y:S01]  /*5c50*/  UMOV UR4, 0x400 ;  /* 0x0000040000047882 */ /* 0x000fe20000000000 */
[----:B------:R-:W-:Y:S02]  /*5c60*/  IMAD R10, R13, 0x4, R14 ;  /* 0x000000040d0a7824 */ /* 0x000fe400078e020e */
[----:B------:R-:W-:Y:S02]  /*5c70*/  LDS R13, [R14] ;  /* 0x000000000e0d7984 */ /* 0x000fe40000000800 */
[----:B------:R-:W-:Y:S02]  /*5c80*/  IMAD R12, R15, 0x4, R10 ;  /* 0x000000040f0c7824 */ /* 0x000fe400078e020a */
[----:B------:R-:W-:Y:S01]  /*5c90*/  LDS R15, [R10] ;  /* 0x000000000a0f7984 */ /* 0x000fe20000000800 */
[----:B0-----:R-:W0:Y:S03]  /*5ca0*/  LDC.64 R2, c[0x0][0x3d8] ;  /* 0x0000f600ff027b82 */ /* 0x001e260000000a00 */
[----:B------:R-:W-:Y:S05]  /*5cb0*/  LDS R17, [R12] ;  /* 0x000000000c117984 */ /* 0x000fea0000000800 */
[----:B------:R-:W2:Y:S01]  /*5cc0*/  LDC.64 R4, c[0x0][0x3e0] ;  /* 0x0000f800ff047b82 */ /* 0x000ea20000000a00 */
[----:B-1----:R-:W-:-:S07]  /*5cd0*/  ULEA UR4, UR5, UR4, 0x18 ;  /* 0x0000000405047291 */ /* 0x002fce000f8ec0ff */
[----:B------:R-:W1:Y:S02]  /*5ce0*/  LDC.64 R6, c[0x0][0x3e8] ;  /* 0x0000fa00ff067b82 */ /* 0x000e640000000a00 */
[----:B------:R-:W3:Y:S06]  /*5cf0*/  LDS R11, [UR4] ;  /* 0x00000004ff0b7984 */ /* 0x000eec0008000800 */
[----:B------:R-:W4:Y:S01]  /*5d00*/  LDC.64 R8, c[0x0][0x3f0] ;  /* 0x0000fc00ff087b82 */ /* 0x000f220000000a00 */
[----:B0-----:R-:W-:-:S04]  /*5d10*/  IMAD.WIDE.U32 R2, R0, 0x4, R2 ;  /* 0x0000000400027825 */ /* 0x001fc800078e0002 */
[----:B--2---:R-:W-:-:S04]  /*5d20*/  IMAD.WIDE.U32 R4, R0, 0x4, R4 ;  /* 0x0000000400047825 */ /* 0x004fc800078e0004 */
[----:B-1----:R-:W-:-:S04]  /*5d30*/  IMAD.WIDE.U32 R6, R0, 0x4, R6 ;  /* 0x0000000400067825 */ /* 0x002fc800078e0006 */
[----:B----4-:R-:W-:Y:S01]  /*5d40*/  IMAD.WIDE.U32 R8, R0, 0x4, R8 ;  /* 0x0000000400087825 */ /* 0x010fe200078e0008 */
[----:B---3--:R-:W-:Y:S04]  /*5d50*/  STG.E desc[UR6][R2.64], R11 ;  /* 0x0000000b02007986 */ /* 0x008fe8000c101906 */
[----:B------:R-:W-:Y:S04]  /*5d60*/  STG.E desc[UR6][R4.64], R13 ;  /* 0x0000000d04007986 */ /* 0x000fe8000c101906 */
[----:B------:R-:W-:Y:S04]  /*5d70*/  STG.E desc[UR6][R6.64], R15 ;  /* 0x0000000f06007986 */ /* 0x000fe8000c101906 */
[----:B------:R-:W-:Y:S01]  /*5d80*/  STG.E desc[UR6][R8.64], R17 ;  /* 0x0000001108007986 */ /* 0x000fe2000c101906 */
[----:B------:R-:W-:Y:S05]  /*5d90*/  EXIT ;  /* 0x000000000000794d */ /* 0x000fea0003800000 */
        .weak           $__internal_0_$__cuda_sm20_dsqrt_rn_f64_mediumpath_v1
        .type           $__internal_0_$__cuda_sm20_dsqrt_rn_f64_mediumpath_v1,@function
        .size           $__internal_0_$__cuda_sm20_dsqrt_rn_f64_mediumpath_v1,($_Z9vy_kerneliddddddddjdPjS_S_S_y$__internal_trig_reduction_slowpathd - $__internal_0_$__cuda_sm20_dsqrt_rn_f64_mediumpath_v1)
$__internal_0_$__cuda_sm20_dsqrt_rn_f64_mediumpath_v1:
[----:B------:R-:W-:Y:S01]  /*5da0*/  ISETP.GE.U32.AND P0, PT, R22, -0x3400000, PT ;  /* 0xfcc000001600780c */ /* 0x000fe20003f06070 */
[----:B------:R-:W-:Y:S01]  /*5db0*/  BSSY.RECONVERGENT B2, `(.L_x_108) ;  /* 0x0000024000027945 */ /* 0x000fe20003800200 */
[----:B------:R-:W-:-:S11]  /*5dc0*/  IMAD.MOV.U32 R39, RZ, RZ, R17 ;  /* 0x000000ffff277224 */ /* 0x000fd600078e0011 */
[----:B------:R-:W-:Y:S05]  /*5dd0*/  @!P0 BRA `(.L_x_109) ;  /* 0x0000000000208947 */ /* 0x000fea0003800000 */
[----:B------:R-:W-:-:S10]  /*5de0*/  DFMA.RM R18, R18, R14, R20 ;  /* 0x0000000e1212722b */ /* 0x000fd40000004014 */
[----:B------:R-:W-:-:S05]  /*5df0*/  IADD3 R14, P0, PT, R18, 0x1, RZ ;  /* 0x00000001120e7810 */ /* 0x000fca0007f1e0ff */
[----:B------:R-:W-:-:S06]  /*5e00*/  IMAD.X R15, RZ, RZ, R19, P0 ;  /* 0x000000ffff0f7224 */ /* 0x000fcc00000e0613 */
[----:B------:R-:W-:-:S08]  /*5e10*/  DFMA.RP R38, -R18, R14, R38 ;  /* 0x0000000e1226722b */ /* 0x000fd00000008126 */
[----:B------:R-:W-:-:S06]  /*5e20*/  DSETP.GT.AND P0, PT, R38, RZ, PT ;  /* 0x000000ff2600722a */ /* 0x000fcc0003f04000 */
[----:B------:R-:W-:Y:S02]  /*5e30*/  FSEL R14, R14, R18, P0 ;  /* 0x000000120e0e7208 */ /* 0x000fe40000000000 */
[----:B------:R-:W-:Y:S01]  /*5e40*/  FSEL R15, R15, R19, P0 ;  /* 0x000000130f0f7208 */ /* 0x000fe20000000000 */
[----:B------:R-:W-:Y:S06]  /*5e50*/  BRA `(.L_x_110) ;  /* 0x0000000000647947 */ /* 0x000fec0003800000 */
.L_x_109:
[----:B------:R-:W-:-:S14]  /*5e60*/  DSETP.NE.AND P0, PT, R38, RZ, PT ;  /* 0x000000ff2600722a */ /* 0x000fdc0003f05000 */
[----:B------:R-:W-:Y:S05]  /*5e70*/  @!P0 BRA `(.L_x_111) ;  /* 0x0000000000588947 */ /* 0x000fea0003800000 */
[----:B------:R-:W-:-:S13]  /*5e80*/  ISETP.GE.AND P0, PT, R39, RZ, PT ;  /* 0x000000ff2700720c */ /* 0x000fda0003f06270 */
[----:B------:R-:W-:Y:S02]  /*5e90*/  @!P0 IMAD.MOV.U32 R14, RZ, RZ, 0x0 ;  /* 0x00000000ff0e8424 */ /* 0x000fe400078e00ff */
[----:B------:R-:W-:Y:S01]  /*5ea0*/  @!P0 IMAD.MOV.U32 R15, RZ, RZ, -0x80000 ;  /* 0xfff80000ff0f8424 */ /* 0x000fe200078e00ff */
[----:B------:R-:W-:Y:S06]  /*5eb0*/  @!P0 BRA `(.L_x_110) ;  /* 0x00000000004c8947 */ /* 0x000fec0003800000 */
[----:B------:R-:W-:-:S13]  /*5ec0*/  ISETP.GT.AND P0, PT, R39, 0x7fefffff, PT ;  /* 0x7fefffff2700780c */ /* 0x000fda0003f04270 */
[----:B------:R-:W-:Y:S05]  /*5ed0*/  @P0 BRA `(.L_x_111) ;  /* 0x0000000000400947 */ /* 0x000fea0003800000 */
[----:B------:R-:W-:Y:S01]  /*5ee0*/  DMUL R38, R38, 8.11296384146066816958e+31 ;  /* 0x4690000026267828 */ /* 0x000fe20000000000 */
[----:B------:R-:W-:Y:S01]  /*5ef0*/  IMAD.MOV.U32 R20, RZ, RZ, RZ ;  /* 0x000000ffff147224 */ /* 0x000fe200078e00ff */
[----:B------:R-:W-:Y:S01]  /*5f00*/  MOV R14, 0x0 ;  /* 0x00000000000e7802 */ /* 0x000fe20000000f00 */
[----:B------:R-:W-:-:S03]  /*5f10*/  IMAD.MOV.U32 R15, RZ, RZ, 0x3fd80000 ;  /* 0x3fd80000ff0f7424 */ /* 0x000fc600078e00ff */
[----:B------:R-:W0:Y:S02]  /*5f20*/  MUFU.RSQ64H R21, R39 ;  /* 0x0000002700157308 */ /* 0x000e240000001c00 */
[----:B0-----:R-:W-:-:S08]  /*5f30*/  DMUL R18, R20, R20 ;  /* 0x0000001414127228 */ /* 0x001fd00000000000 */
[----:B------:R-:W-:-:S08]  /*5f40*/  DFMA R18, R38, -R18, 1 ;  /* 0x3ff000002612742b */ /* 0x000fd00000000812 */
[----:B------:R-:W-:Y:S02]  /*5f50*/  DFMA R14, R18, R14, 0.5 ;  /* 0x3fe00000120e742b */ /* 0x000fe4000000000e */
[----:B------:R-:W-:-:S08]  /*5f60*/  DMUL R18, R20, R18 ;  /* 0x0000001214127228 */ /* 0x000fd00000000000 */
[----:B------:R-:W-:-:S08]  /*5f70*/  DFMA R18, R14, R18, R20 ;  /* 0x000000120e12722b */ /* 0x000fd00000000014 */
[----:B------:R-:W-:Y:S02]  /*5f80*/  DMUL R14, R38, R18 ;  /* 0x00000012260e7228 */ /* 0x000fe40000000000 */
[----:B------:R-:W-:-:S06]  /*5f90*/  VIADD R19, R19, 0xfff00000 ;  /* 0xfff0000013137836 */ /* 0x000fcc0000000000 */
[----:B------:R-:W-:-:S08]  /*5fa0*/  DFMA R20, R14, -R14, R38 ;  /* 0x8000000e0e14722b */ /* 0x000fd00000000026 */
[----:B------:R-:W-:-:S10]  /*5fb0*/  DFMA R14, R18, R20, R14 ;  /* 0x00000014120e722b */ /* 0x000fd4000000000e */
[----:B------:R-:W-:Y:S01]  /*5fc0*/  VIADD R15, R15, 0xfcb00000 ;  /* 0xfcb000000f0f7836 */ /* 0x000fe20000000000 */
[----:B------:R-:W-:Y:S06]  /*5fd0*/  BRA `(.L_x_110) ;  /* 0x0000000000047947 */ /* 0x000fec0003800000 */
.L_x_111:
[----:B------:R-:W-:-:S11]  /*5fe0*/  DADD R14, R38, R38 ;  /* 0x00000000260e7229 */ /* 0x000fd60000000026 */
.L_x_110:
[----:B------:R-:W-:Y:S05]  /*5ff0*/  BSYNC.RECONVERGENT B2 ;  /* 0x0000000000027941 */ /* 0x000fea0003800200 */
.L_x_108:
[----:B------:R-:W-:-:S04]  /*6000*/  IMAD.MOV.U32 R17, RZ, RZ, 0x0 ;  /* 0x00000000ff117424 */ /* 0x000fc800078e00ff */
[----:B------:R-:W-:Y:S05]  /*6010*/  RET.REL.NODEC R16 `(_Z9vy_kerneliddddddddjdPjS_S_S_y) ;  /* 0xffffff9c10f87950 */ /* 0x000fea0003c3ffff */
        .type           $_Z9vy_kerneliddddddddjdPjS_S_S_y$__internal_trig_reduction_slowpathd,@function
        .size           $_Z9vy_kerneliddddddddjdPjS_S_S_y$__internal_trig_reduction_slowpathd,(.L_x_121 - $_Z9vy_kerneliddddddddjdPjS_S_S_y$__internal_trig_reduction_slowpathd)
$_Z9vy_kerneliddddddddjdPjS_S_S_y$__internal_trig_reduction_slowpathd:
[----:B------:R-:W-:Y:S01]  /*6020*/  SHF.R.U32.HI R39, RZ, 0x14, R23 ;  /* 0x00000014ff277819 */ /* 0x000fe20000011617 */
[----:B------:R-:W-:-:S03]  /*6030*/  IMAD.MOV.U32 R13, RZ, RZ, RZ ;  /* 0x000000ffff0d7224 */ /* 0x000fc600078e00ff */
[----:B------:R-:W-:-:S04]  /*6040*/  LOP3.LUT R12, R39, 0x7ff, RZ, 0xc0, !PT ;  /* 0x000007ff270c7812 */ /* 0x000fc800078ec0ff */
[----:B------:R-:W-:-:S13]  /*6050*/  ISETP.NE.AND P0, PT, R12, 0x7ff, PT ;  /* 0x000007ff0c00780c */ /* 0x000fda0003f05270 */
[----:B------:R-:W-:Y:S05]  /*6060*/  @!P0 BRA `(.L_x_112) ;  /* 0x0000000800548947 */ /* 0x000fea0003800000 */
[----:B------:R-:W-:Y:S01]  /*6070*/  VIADD R13, R12, 0xfffffc00 ;  /* 0xfffffc000c0d7836 */ /* 0x000fe20000000000 */
[----:B------:R-:W-:Y:S01]  /*6080*/  BSSY.RECONVERGENT B2, `(.L_x_113) ;  /* 0x0000032000027945 */ /* 0x000fe20003800200 */
[----:B------:R-:W-:-:S03]  /*6090*/  CS2R R52, SRZ ;  /* 0x0000000000347805 */ /* 0x000fc6000001ff00 */
[----:B------:R-:W-:Y:S02]  /*60a0*/  SHF.R.U32.HI R12, RZ, 0x6, R13 ;  /* 0x00000006ff0c7819 */ /* 0x000fe4000001160d */
[----:B------:R-:W-:Y:S02]  /*60b0*/  ISETP.GE.U32.AND P0, PT, R13, 0x80, PT ;  /* 0x000000800d00780c */ /* 0x000fe40003f06070 */
[C---:B------:R-:W-:Y:S02]  /*60c0*/  IADD3 R15, PT, PT, -R12.reuse, 0x13, RZ ;  /* 0x000000130c0f7810 */ /* 0x040fe40007ffe1ff */
[----:B------:R-:W-:Y:S02]  /*60d0*/  IADD3 R18, PT, PT, -R12, 0xf, RZ ;  /* 0x0000000f0c127810 */ /* 0x000fe40007ffe1ff */
[----:B------:R-:W-:-:S04]  /*60e0*/  SEL R15, R15, 0x12, P0 ;  /* 0x000000120f0f7807 */ /* 0x000fc80000000000 */
[----:B------:R-:W-:-:S13]  /*60f0*/  ISETP.GE.AND P0, PT, R18, R15, PT ;  /* 0x0000000f1200720c */ /* 0x000fda0003f06270 */
[----:B------:R-:W-:Y:S05]  /*6100*/  @P0 BRA `(.L_x_114) ;  /* 0x0000000000a40947 */ /* 0x000fea0003800000 */
[----:B------:R-:W0:Y:S01]  /*6110*/  LDC.64 R48, c[0x0][0x358] ;  /* 0x0000d600ff307b82 */ /* 0x000e220000000a00 */
[C---:B------:R-:W-:Y:S01]  /*6120*/  SHF.L.U64.HI R14, R20.reuse, 0xb, R23 ;  /* 0x0000000b140e7819 */ /* 0x040fe20000010217 */
[----:B------:R-:W-:Y:S01]  /*6130*/  BSSY.RECONVERGENT B3, `(.L_x_115) ;  /* 0x0000025000037945 */ /* 0x000fe20003800200 */
[----:B------:R-:W-:Y:S01]  /*6140*/  IMAD.SHL.U32 R13, R20, 0x800, RZ ;  /* 0x00000800140d7824 */ /* 0x000fe200078e00ff */
[----:B------:R-:W-:Y:S02]  /*6150*/  IADD3 R21, PT, PT, RZ, -R12, -R15 ;  /* 0x8000000cff157210 */ /* 0x000fe40007ffe80f */
[----:B------:R-:W-:Y:S02]  /*6160*/  CS2R R52, SRZ ;  /* 0x0000000000347805 */ /* 0x000fe4000001ff00 */
[----:B------:R-:W-:Y:S02]  /*6170*/  MOV R20, RZ ;  /* 0x000000ff00147202 */ /* 0x000fe40000000f00 */
[----:B------:R-:W-:-:S07]  /*6180*/  LOP3.LUT R14, R14, 0x80000000, RZ, 0xfc, !PT ;  /* 0x800000000e0e7812 */ /* 0x000fce00078efcff */
.L_x_116:
[----:B------:R-:W1:Y:S01]  /*6190*/  LDC.64 R16, c[0x4][0x40] ;  /* 0x01001000ff107b82 */ /* 0x000e620000000a00 */
[----:B0-----:R-:W-:Y:S02]  /*61a0*/  R2UR UR24, R48 ;  /* 0x00000000301872ca */ /* 0x001fe400000e0000 */
[----:B------:R-:W-:Y:S01]  /*61b0*/  R2UR UR25, R49 ;  /* 0x00000000311972ca */ /* 0x000fe200000e0000 */
[----:B-1----:R-:W-:-:S12]  /*61c0*/  IMAD.WIDE R50, R18, 0x8, R16 ;  /* 0x0000000812327825 */ /* 0x002fd800078e0210 */
[----:B------:R-:W2:Y:S01]  /*61d0*/  LDG.E.64.CONSTANT R50, desc[UR24][R50.64] ;  /* 0x0000001832327981 */ /* 0x000ea2000c1e9b00 */
[----:B------:R-:W-:Y:S02]  /*61e0*/  IMAD.MOV.U32 R42, RZ, RZ, R52 ;  /* 0x000000ffff2a7224 */ /* 0x000fe400078e0034 */
[----:B------:R-:W-:Y:S02]  /*61f0*/  IMAD.MOV.U32 R43, RZ, RZ, R53 ;  /* 0x000000ffff2b7224 */ /* 0x000fe400078e0035 */
[----:B------:R-:W-:Y:S02]  /*6200*/  VIADD R21, R21, 0x1 ;  /* 0x0000000115157836 */ /* 0x000fe40000000000 */
[----:B------:R-:W-:Y:S02]  /*6210*/  VIADD R18, R18, 0x1 ;  /* 0x0000000112127836 */ /* 0x000fe40000000000 */
[----:B--2---:R-:W-:-:S04]  /*6220*/  IMAD.WIDE.U32 R42, P3, R50, R13, R42 ;  /* 0x0000000d322a7225 */ /* 0x004fc8000786002a */
[-C--:B------:R-:W-:Y:S02]  /*6230*/  IMAD R17, R50, R14.reuse, RZ ;  /* 0x0000000e32117224 */ /* 0x080fe400078e02ff */
[C---:B------:R-:W-:Y:S02]  /*6240*/  IMAD R16, R51.reuse, R13, RZ ;  /* 0x0000000d33107224 */ /* 0x040fe400078e02ff */
[-C--:B------:R-:W-:Y:S01]  /*6250*/  IMAD R19, R51, R14.reuse, RZ ;  /* 0x0000000e33137224 */ /* 0x080fe200078e02ff */
[----:B------:R-:W-:Y:S01]  /*6260*/  IADD3 R17, P0, PT, R17, R43, RZ ;  /* 0x0000002b11117210 */ /* 0x000fe20007f1e0ff */
[----:B------:R-:W-:Y:S02]  /*6270*/  IMAD.MOV.U32 R52, RZ, RZ, R42 ;  /* 0x000000ffff347224 */ /* 0x000fe400078e002a */
[----:B------:R-:W-:Y:S01]  /*6280*/  IMAD R42, R20, 0x8, R1 ;  /* 0x00000008142a7824 */ /* 0x000fe200078e0201 */
[----:B------:R-:W-:Y:S01]  /*6290*/  IADD3 R53, P1, PT, R16, R17, RZ ;  /* 0x0000001110357210 */ /* 0x000fe20007f3e0ff */
[----:B------:R-:W-:-:S04]  /*62a0*/  IMAD.HI.U32 R17, R50, R14, RZ ;  /* 0x0000000e32117227 */ /* 0x000fc800078e00ff */
[----:B------:R-:W-:Y:S01]  /*62b0*/  IMAD.X R17, RZ, RZ, R17, P3 ;  /* 0x000000ffff117224 */ /* 0x000fe200018e0611 */
[----:B------:R0:W-:Y:S01]  /*62c0*/  STL.64 [R42], R52 ;  /* 0x000000342a007387 */ /* 0x0001e20000100a00 */
[----:B------:R-:W-:-:S04]  /*62d0*/  IMAD.HI.U32 R16, R51, R13, RZ ;  /* 0x0000000d33107227 */ /* 0x000fc800078e00ff */
[----:B------:R-:W-:Y:S01]  /*62e0*/  VIADD R20, R20, 0x1 ;  /* 0x0000000114147836 */ /* 0x000fe20000000000 */
[----:B------:R-:W-:Y:S01]  /*62f0*/  IADD3.X R16, P0, PT, R16, R17, RZ, P0, !PT ;  /* 0x0000001110107210 */ /* 0x000fe2000071e4ff */
[----:B------:R-:W-:-:S03]  /*6300*/  IMAD.HI.U32 R17, R51, R14, RZ ;  /* 0x0000000e33117227 */ /* 0x000fc600078e00ff */
[----:B------:R-:W-:Y:S01]  /*6310*/  IADD3.X R16, P1, PT, R19, R16, RZ, P1, !PT ;  /* 0x0000001013107210 */ /* 0x000fe20000f3e4ff */
[----:B------:R-:W-:Y:S01]  /*6320*/  IMAD.X R17, RZ, RZ, R17, P0 ;  /* 0x000000ffff117224 */ /* 0x000fe200000e0611 */
[----:B------:R-:W-:-:S03]  /*6330*/  ISETP.NE.AND P0, PT, R21, -0xf, PT ;  /* 0xfffffff11500780c */ /* 0x000fc60003f05270 */
[----:B0-----:R-:W-:Y:S01]  /*6340*/  IMAD.MOV.U32 R52, RZ, RZ, R16 ;  /* 0x000000ffff347224 */ /* 0x001fe200078e0010 */
[----:B------:R-:W-:-:S05]  /*6350*/  IADD3.X R17, PT, PT, RZ, R17, RZ, P1, !PT ;  /* 0x00000011ff117210 */ /* 0x000fca0000ffe4ff */
[----:B------:R-:W-:-:S04]  /*6360*/  IMAD.MOV.U32 R53, RZ, RZ, R17 ;  /* 0x000000ffff357224 */ /* 0x000fc800078e0011 */
[----:B------:R-:W-:Y:S05]  /*6370*/  @P0 BRA `(.L_x_116) ;  /* 0xfffffffc00840947 */ /* 0x000fea000383ffff */
[----:B------:R-:W-:Y:S05]  /*6380*/  BSYNC.RECONVERGENT B3 ;  /* 0x0000000000037941 */ /* 0x000fea0003800200 */
.L_x_115:
[----:B------:R-:W-:-:S07]  /*6390*/  IMAD.MOV.U32 R18, RZ, RZ, R15 ;  /* 0x000000ffff127224 */ /* 0x000fce00078e000f */
.L_x_114:
[----:B------:R-:W-:Y:S05]  /*63a0*/  BSYNC.RECONVERGENT B2 ;  /* 0x0000000000027941 */ /* 0x000fea0003800200 */
.L_x_113:
[----:B------:R-:W-:Y:S01]  /*63b0*/  LOP3.LUT P0, R39, R39, 0x3f, RZ, 0xc0, !PT ;  /* 0x0000003f27277812 */ /* 0x000fe2000780c0ff */
[----:B------:R-:W-:-:S04]  /*63c0*/  IMAD.IADD R12, R12, 0x1, R18 ;  /* 0x000000010c0c7824 */ /* 0x000fc800078e0212 */
[----:B------:R-:W-:-:S05]  /*63d0*/  IMAD.U32 R42, R12, 0x8, R1 ;  /* 0x000000080c2a7824 */ /* 0x000fca00078e0001 */
[----:B------:R0:W-:Y:S04]  /*63e0*/  STL.64 [R42+-0x78], R52 ;  /* 0xffff88342a007387 */ /* 0x0001e80000100a00 */
[----:B------:R-:W2:Y:S04]  /*63f0*/  @P0 LDL.64 R16, [R1+0x8] ;  /* 0x0000080001100983 */ /* 0x000ea80000100a00 */
[----:B------:R-:W3:Y:S04]  /*6400*/  LDL.64 R14, [R1+0x10] ;  /* 0x00001000010e7983 */ /* 0x000ee80000100a00 */
[----:B------:R-:W4:Y:S01]  /*6410*/  LDL.64 R12, [R1+0x18] ;  /* 0x00001800010c7983 */ /* 0x000f220000100a00 */
[----:B------:R-:W-:Y:S01]  /*6420*/  BSSY.RECONVERGENT B2, `(.L_x_117) ;  /* 0x0000035000027945 */ /* 0x000fe20003800200 */
[----:B--2---:R-:W-:-:S02]  /*6430*/  @P0 SHF.R.U64 R20, R16, 0x1, R17 ;  /* 0x0000000110140819 */ /* 0x004fc40000001211 */
[----:B------:R-:W-:Y:S02]  /*6440*/  @P0 SHF.R.U32.HI R21, RZ, 0x1, R17 ;  /* 0x00000001ff150819 */ /* 0x000fe40000011611 */
[----:B------:R-:W-:Y:S02]  /*6450*/  @P0 LOP3.LUT R16, R39, 0x3f, RZ, 0x3c, !PT ;  /* 0x0000003f27100812 */ /* 0x000fe400078e3cff */
[-C--:B---3--:R-:W-:Y:S02]  /*6460*/  @P0 SHF.L.U32 R19, R14, R39.reuse, RZ ;  /* 0x000000270e130219 */ /* 0x088fe400000006ff */
[----:B------:R-:W-:Y:S02]  /*6470*/  @P0 SHF.R.U64 R20, R20, R16, R21 ;  /* 0x0000001014140219 */ /* 0x000fe40000001215 */
[C-C-:B------:R-:W-:Y:S02]  /*6480*/  @P0 SHF.R.U64 R17, R14.reuse, 0x1, R15.reuse ;  /* 0x000000010e110819 */ /* 0x140fe4000000120f */
[----:B------:R-:W-:-:S02]  /*6490*/  @P0 SHF.L.U64.HI R18, R14, R39, R15 ;  /* 0x000000270e120219 */ /* 0x000fc4000001020f */
[----:B------:R-:W-:Y:S02]  /*64a0*/  @P0 LOP3.LUT R14, R19, R20, RZ, 0xfc, !PT ;  /* 0x00000014130e0212 */ /* 0x000fe400078efcff */
[----:B------:R-:W-:Y:S02]  /*64b0*/  @P0 SHF.R.U32.HI R19, RZ, 0x1, R15 ;  /* 0x00000001ff130819 */ /* 0x000fe4000001160f */
[-C--:B------:R-:W-:Y:S02]  /*64c0*/  @P0 SHF.R.U32.HI R21, RZ, R16.reuse, R21 ;  /* 0x00000010ff150219 */ /* 0x080fe40000011615 */
[----:B----4-:R-:W-:Y:S02]  /*64d0*/  @P0 SHF.L.U32 R20, R12, R39, RZ ;  /* 0x000000270c140219 */ /* 0x010fe400000006ff */
[----:B------:R-:W-:Y:S02]  /*64e0*/  @P0 SHF.R.U64 R17, R17, R16, R19 ;  /* 0x0000001011110219 */ /* 0x000fe40000001213 */
[----:B------:R-:W-:-:S02]  /*64f0*/  @P0 LOP3.LUT R15, R18, R21, RZ, 0xfc, !PT ;  /* 0x00000015120f0212 */ /* 0x000fc400078efcff */
[----:B------:R-:W-:Y:S02]  /*6500*/  @P0 SHF.L.U64.HI R39, R12, R39, R13 ;  /* 0x000000270c270219 */ /* 0x000fe4000001020d */
[----:B------:R-:W-:Y:S02]  /*6510*/  @P0 LOP3.LUT R12, R20, R17, RZ, 0xfc, !PT ;  /* 0x00000011140c0212 */ /* 0x000fe400078efcff */
[----:B------:R-:W-:Y:S02]  /*6520*/  @P0 SHF.R.U32.HI R16, RZ, R16, R19 ;  /* 0x00000010ff100219 */ /* 0x000fe40000011613 */
[C---:B------:R-:W-:Y:S02]  /*6530*/  SHF.L.U32 R17, R14.reuse, 0x2, RZ ;  /* 0x000000020e117819 */ /* 0x040fe400000006ff */
[----:B------:R-:W-:Y:S02]  /*6540*/  SHF.L.U64.HI R14, R14, 0x2, R15 ;  /* 0x000000020e0e7819 */ /* 0x000fe4000001020f */
[----:B------:R-:W-:-:S02]  /*6550*/  @P0 LOP3.LUT R13, R39, R16, RZ, 0xfc, !PT ;  /* 0x00000010270d0212 */ /* 0x000fc400078efcff */
[----:B------:R-:W-:Y:S02]  /*6560*/  SHF.L.W.U32.HI R15, R15, 0x2, R12 ;  /* 0x000000020f0f7819 */ /* 0x000fe40000010e0c */
[----:B------:R-:W-:Y:S02]  /*6570*/  IADD3 RZ, P0, PT, RZ, -R17, RZ ;  /* 0x80000011ffff7210 */ /* 0x000fe40007f1e0ff */
[----:B------:R-:W-:Y:S02]  /*6580*/  LOP3.LUT R19, RZ, R14, RZ, 0x33, !PT ;  /* 0x0000000eff137212 */ /* 0x000fe400078e33ff */
[----:B------:R-:W-:Y:S02]  /*6590*/  SHF.L.W.U32.HI R16, R12, 0x2, R13 ;  /* 0x000000020c107819 */ /* 0x000fe40000010e0d */
[----:B------:R-:W-:Y:S02]  /*65a0*/  LOP3.LUT R18, RZ, R15, RZ, 0x33, !PT ;  /* 0x0000000fff127212 */ /* 0x000fe400078e33ff */
[----:B------:R-:W-:-:S02]  /*65b0*/  IADD3.X R19, P0, PT, RZ, R19, RZ, P0, !PT ;  /* 0x00000013ff137210 */ /* 0x000fc4000071e4ff */
[----:B------:R-:W-:Y:S02]  /*65c0*/  LOP3.LUT R21, RZ, R16, RZ, 0x33, !PT ;  /* 0x00000010ff157212 */ /* 0x000fe400078e33ff */
[----:B------:R-:W-:Y:S02]  /*65d0*/  IADD3.X R18, P1, PT, RZ, R18, RZ, P0, !PT ;  /* 0x00000012ff127210 */ /* 0x000fe4000073e4ff */
[----:B------:R-:W-:-:S03]  /*65e0*/  ISETP.GT.U32.AND P3, PT, R15, -0x1, PT ;  /* 0xffffffff0f00780c */ /* 0x000fc60003f64070 */
[----:B------:R-:W-:Y:S01]  /*65f0*/  IMAD.X R21, RZ, RZ, R21, P1 ;  /* 0x000000ffff157224 */ /* 0x000fe200008e0615 */
[----:B------:R-:W-:-:S04]  /*6600*/  ISETP.GT.AND.EX P0, PT, R16, -0x1, PT, P3 ;  /* 0xffffffff1000780c */ /* 0x000fc80003f04330 */
[----:B------:R-:W-:Y:S02]  /*6610*/  SEL R12, R16, R21, P0 ;  /* 0x00000015100c7207 */ /* 0x000fe40000000000 */
[----:B------:R-:W-:Y:S02]  /*6620*/  SEL R15, R15, R18, P0 ;  /* 0x000000120f0f7207 */ /* 0x000fe40000000000 */
[----:B------:R-:W-:Y:S02]  /*6630*/  ISETP.NE.U32.AND P1, PT, R12, RZ, PT ;  /* 0x000000ff0c00720c */ /* 0x000fe40003f25070 */
[----:B------:R-:W-:Y:S02]  /*6640*/  SEL R14, R14, R19, P0 ;  /* 0x000000130e0e7207 */ /* 0x000fe40000000000 */
[----:B------:R-:W-:Y:S01]  /*6650*/  SEL R21, R15, R12, !P1 ;  /* 0x0000000c0f157207 */ /* 0x000fe20004800000 */
[----:B------:R-:W-:-:S03]  /*6660*/  @!P0 IMAD.MOV R17, RZ, RZ, -R17 ;  /* 0x000000ffff118224 */ /* 0x000fc600078e0a11 */
[----:B------:R-:W1:Y:S02]  /*6670*/  FLO.U32 R18, R21 ;  /* 0x0000001500127300 */ /* 0x000e6400000e0000 */
[C---:B-1----:R-:W-:Y:S02]  /*6680*/  IADD3 R20, PT, PT, -R18.reuse, 0x1f, RZ ;  /* 0x0000001f12147810 */ /* 0x042fe40007ffe1ff */
[----:B------:R-:W-:-:S03]  /*6690*/  IADD3 R18, PT, PT, -R18, 0x3f, RZ ;  /* 0x0000003f12127810 */ /* 0x000fc60007ffe1ff */
[----:B------:R-:W-:-:S05]  /*66a0*/  @P1 IMAD.MOV R18, RZ, RZ, R20 ;  /* 0x000000ffff121224 */ /* 0x000fca00078e0214 */
[----:B------:R-:W-:-:S13]  /*66b0*/  ISETP.NE.AND P1, PT, R18, RZ, PT ;  /* 0x000000ff1200720c */ /* 0x000fda0003f25270 */
[----:B0-----:R-:W-:Y:S05]  /*66c0*/  @!P1 BRA `(.L_x_118) ;  /* 0x0000000000289947 */ /* 0x001fea0003800000 */
[C---:B------:R-:W-:Y:S02]  /*66d0*/  LOP3.LUT R20, R18.reuse, 0x3f, RZ, 0xc0, !PT ;  /* 0x0000003f12147812 */ /* 0x040fe400078ec0ff */
[--C-:B------:R-:W-:Y:S02]  /*66e0*/  SHF.R.U64 R17, R17, 0x1, R14.reuse ;  /* 0x0000000111117819 */ /* 0x100fe4000000120e */
[----:B------:R-:W-:Y:S02]  /*66f0*/  SHF.R.U32.HI R14, RZ, 0x1, R14 ;  /* 0x00000001ff0e7819 */ /* 0x000fe4000001160e */
[----:B------:R-:W-:Y:S02]  /*6700*/  LOP3.LUT R19, R18, 0x3f, RZ, 0xc, !PT ;  /* 0x0000003f12137812 */ /* 0x000fe400078e0cff */
[CC--:B------:R-:W-:Y:S02]  /*6710*/  SHF.L.U64.HI R12, R15.reuse, R20.reuse, R12 ;  /* 0x000000140f0c7219 */ /* 0x0c0fe4000001020c */
[----:B------:R-:W-:-:S02]  /*6720*/  SHF.L.U32 R15, R15, R20, RZ ;  /* 0x000000140f0f7219 */ /* 0x000fc400000006ff */
[-CC-:B------:R-:W-:Y:S02]  /*6730*/  SHF.R.U64 R20, R17, R19.reuse, R14.reuse ;  /* 0x0000001311147219 */ /* 0x180fe4000000120e */
[----:B------:R-:W-:Y:S02]  /*6740*/  SHF.R.U32.HI R19, RZ, R19, R14 ;  /* 0x00000013ff137219 */ /* 0x000fe4000001160e */
[----:B------:R-:W-:Y:S02]  /*6750*/  LOP3.LUT R15, R15, R20, RZ, 0xfc, !PT ;  /* 0x000000140f0f7212 */ /* 0x000fe400078efcff */
[----:B------:R-:W-:-:S07]  /*6760*/  LOP3.LUT R12, R12, R19, RZ, 0xfc, !PT ;  /* 0x000000130c0c7212 */ /* 0x000fce00078efcff */
.L_x_118:
[----:B------:R-:W-:Y:S05]  /*6770*/  BSYNC.RECONVERGENT B2 ;  /* 0x0000000000027941 */ /* 0x000fea0003800200 */
.L_x_117:
[----:B------:R-:W-:Y:S01]  /*6780*/  IMAD.WIDE.U32 R42, R15, 0x2168c235, RZ ;  /* 0x2168c2350f2a7825 */ /* 0x000fe200078e00ff */
[----:B------:R-:W-:-:S03]  /*6790*/  SHF.R.U32.HI R13, RZ, 0x1e, R13 ;  /* 0x0000001eff0d7819 */ /* 0x000fc6000001160d */
[----:B------:R-:W-:Y:S01]  /*67a0*/  IMAD.MOV.U32 R20, RZ, RZ, R43 ;  /* 0x000000ffff147224 */ /* 0x000fe200078e002b */
[----:B------:R-:W-:Y:S01]  /*67b0*/  IADD3 RZ, P1, PT, R42, R42, RZ ;  /* 0x0000002a2aff7210 */ /* 0x000fe20007f3e0ff */
[----:B------:R-:W-:Y:S01]  /*67c0*/  IMAD.MOV.U32 R21, RZ, RZ, RZ ;  /* 0x000000ffff157224 */ /* 0x000fe200078e00ff */
[----:B------:R-:W-:Y:S01]  /*67d0*/  LEA.HI R13, R16, R13, RZ, 0x1 ;  /* 0x0000000d100d7211 */ /* 0x000fe200078f08ff */
[----:B------:R-:W-:-:S04]  /*67e0*/  IMAD.HI.U32 R14, R12, -0x36f0255e, RZ ;  /* 0xc90fdaa20c0e7827 */ /* 0x000fc800078e00ff */
[----:B------:R-:W-:-:S04]  /*67f0*/  IMAD.WIDE.U32 R20, R15, -0x36f0255e, R20 ;  /* 0xc90fdaa20f147825 */ /* 0x000fc800078e0014 */
[C---:B------:R-:W-:Y:S02]  /*6800*/  IMAD R17, R12.reuse, -0x36f0255e, RZ ;  /* 0xc90fdaa20c117824 */ /* 0x040fe400078e02ff */
[----:B------:R-:W-:-:S04]  /*6810*/  IMAD.WIDE.U32 R20, P3, R12, 0x2168c235, R20 ;  /* 0x2168c2350c147825 */ /* 0x000fc80007860014 */
[----:B------:R-:W-:Y:S01]  /*6820*/  IMAD.X R14, RZ, RZ, R14, P3 ;  /* 0x000000ffff0e7224 */ /* 0x000fe200018e060e */
[----:B------:R-:W-:Y:S02]  /*6830*/  IADD3 R17, P3, PT, R17, R21, RZ ;  /* 0x0000001511117210 */ /* 0x000fe40007f7e0ff */
[----:B------:R-:W-:Y:S02]  /*6840*/  IADD3.X RZ, P1, PT, R20, R20, RZ, P1, !PT ;  /* 0x0000001414ff7210 */ /* 0x000fe40000f3e4ff */
[C---:B------:R-:W-:Y:S01]  /*6850*/  ISETP.GT.U32.AND P4, PT, R17.reuse, RZ, PT ;  /* 0x000000ff1100720c */ /* 0x040fe20003f84070 */
[----:B------:R-:W-:Y:S01]  /*6860*/  IMAD.X R15, RZ, RZ, R14, P3 ;  /* 0x000000ffff0f7224 */ /* 0x000fe200018e060e */
[----:B------:R-:W-:-:S04]  /*6870*/  IADD3.X R14, P3, PT, R17, R17, RZ, P1, !PT ;  /* 0x00000011110e7210 */ /* 0x000fc80000f7e4ff */
[C---:B------:R-:W-:Y:S02]  /*6880*/  ISETP.GT.AND.EX P1, PT, R15.reuse, RZ, PT, P4 ;  /* 0x000000ff0f00720c */ /* 0x040fe40003f24340 */
[----:B------:R-:W-:Y:S02]  /*6890*/  IADD3.X R12, PT, PT, R15, R15, RZ, P3, !PT ;  /* 0x0000000f0f0c7210 */ /* 0x000fe40001ffe4ff */
[----:B------:R-:W-:Y:S02]  /*68a0*/  SEL R14, R14, R17, P1 ;  /* 0x000000110e0e7207 */ /* 0x000fe40000800000 */
[----:B------:R-:W-:Y:S02]  /*68b0*/  SEL R12, R12, R15, P1 ;  /* 0x0000000f0c0c7207 */ /* 0x000fe40000800000 */
[----:B------:R-:W-:-:S05]  /*68c0*/  IADD3 R15, P3, PT, R14, 0x1, RZ ;  /* 0x000000010e0f7810 */ /* 0x000fca0007f7e0ff */
[----:B------:R-:W-:-:S05]  /*68d0*/  IMAD.X R12, RZ, RZ, R12, P3 ;  /* 0x000000ffff0c7224 */ /* 0x000fca00018e060c */
[----:B------:R-:W-:-:S04]  /*68e0*/  SHF.R.U64 R15, R15, 0xa, R12 ;  /* 0x0000000a0f0f7819 */ /* 0x000fc8000000120c */
[----:B------:R-:W-:Y:S02]  /*68f0*/  IADD3 R17, P3, PT, R15, 0x1, RZ ;  /* 0x000000010f117810 */ /* 0x000fe40007f7e0ff */
[----:B------:R-:W-:Y:S02]  /*6900*/  SEL R15, RZ, 0xffffffff, !P1 ;  /* 0xffffffffff0f7807 */ /* 0x000fe40004800000 */
[----:B------:R-:W-:Y:S02]  /*6910*/  LEA.HI.X R12, R12, RZ, RZ, 0x16, P3 ;  /* 0x000000ff0c0c7211 */ /* 0x000fe400018fb4ff */
[----:B------:R-:W-:Y:S01]  /*6920*/  LOP3.LUT P1, R14, R23, 0x80000000, RZ, 0xc0, !PT ;  /* 0x80000000170e7812 */ /* 0x000fe2000782c0ff */
[----:B------:R-:W-:Y:S01]  /*6930*/  IMAD.IADD R15, R15, 0x1, -R18 ;  /* 0x000000010f0f7824 */ /* 0x000fe200078e0a12 */
[--C-:B------:R-:W-:Y:S02]  /*6940*/  SHF.R.U64 R17, R17, 0x1, R12.reuse ;  /* 0x0000000111117819 */ /* 0x100fe4000000120c */
[----:B------:R-:W-:Y:S01]  /*6950*/  SHF.R.U32.HI R12, RZ, 0x1, R12 ;  /* 0x00000001ff0c7819 */ /* 0x000fe2000001160c */
[----:B------:R-:W-:Y:S01]  /*6960*/  IMAD.SHL.U32 R15, R15, 0x100000, RZ ;  /* 0x001000000f0f7824 */ /* 0x000fe200078e00ff */
[----:B------:R-:W-:-:S02]  /*6970*/  IADD3 R20, P3, P4, RZ, RZ, R17 ;  /* 0x000000ffff147210 */ /* 0x000fc40007c7e011 */
[----:B------:R-:W-:Y:S02]  /*6980*/  @!P0 LOP3.LUT R14, R14, 0x80000000, RZ, 0x3c, !PT ;  /* 0x800000000e0e8812 */ /* 0x000fe400078e3cff */
[----:B------:R-:W-:-:S03]  /*6990*/  IADD3.X R15, PT, PT, R15, 0x3fe00000, R12, P3, P4 ;  /* 0x3fe000000f0f7810 */ /* 0x000fc60001fe840c */
[----:B------:R-:W-:Y:S01]  /*69a0*/  @P1 IMAD.MOV R13, RZ, RZ, -R13 ;  /* 0x000000ffff0d1224 */ /* 0x000fe200078e0a0d */
[----:B------:R-:W-:-:S07]  /*69b0*/  LOP3.LUT R23, R15, R14, RZ, 0xfc, !PT ;  /* 0x0000000e0f177212 */ /* 0x000fce00078efcff */
.L_x_112:
[----:B------:R-:W-:Y:S02]  /*69c0*/  IMAD.MOV.U32 R21, RZ, RZ, R23 ;  /* 0x000000ffff157224 */ /* 0x000fe400078e0017 */
[----:B------:R-:W-:-:S04]  /*69d0*/  IMAD.MOV.U32 R23, RZ, RZ, 0x0 ;  /* 0x00000000ff177424 */ /* 0x000fc800078e00ff */
[----:B------:R-:W-:Y:S05]  /*69e0*/  RET.REL.NODEC R22 `(_Z9vy_kerneliddddddddjdPjS_S_S_y) ;  /* 0xffffff9416847950 */ /* 0x000fea0003c3ffff */
.L_x_119:
[----:B------:R-:W-:-:S00]  /*69f0*/  BRA `(.L_x_119) ;  /* 0xfffffffc00fc7947 */ /* 0x000fc0000383ffff */
[----:B------:R-:W-:-:S00]  /*6a00*/  NOP ;  /* 0x0000000000007918 */ /* 0x000fc00000000000 */
[----:B------:R-:W-:-:S00]  /*6a10*/  NOP ;  /* 0x0000000000007918 */ /* 0x000fc00000000000 */
[----:B------:R-:W-:-:S00]  /*6a20*/  NOP ;  /* 0x0000000000007918 */ /* 0x000fc00000000000 */
[----:B------:R-:W-:-:S00]  /*6a30*/  NOP ;  /* 0x0000000000007918 */ /* 0x000fc00000000000 */
[----:B------:R-:W-:-:S00]  /*6a40*/  NOP ;  /* 0x0000000000007918 */ /* 0x000fc00000000000 */
[----:B------:R-:W-:-:S00]  /*6a50*/  NOP ;  /* 0x0000000000007918 */ /* 0x000fc00000000000 */
[----:B------:R-:W-:-:S00]  /*6a60*/  NOP ;  /* 0x0000000000007918 */ /* 0x000fc00000000000 */
[----:B------:R-:W-:-:S00]  /*6a70*/  NOP ;  /* 0x0000000000007918 */ /* 0x000fc00000000000 */
.L_x_121:


//--------------------- .nv.global.init           --------------------------
	.section	.nv.global.init,"aw",@progbits
	.align	16
.nv.global.init:
	.type		__cudart_sin_cos_coeffs,@object
	.size		__cudart_sin_cos_coeffs,(__cudart_i2opi_d - __cudart_sin_cos_coeffs)
__cudart_sin_cos_coeffs:
        /*0000*/ 	.byte	0x46, 0xd2, 0xb0, 0x2c, 0xf1, 0xe5, 0x5a, 0xbe, 0x92, 0xe3, 0xac, 0x69, 0xe3, 0x1d, 0xc7, 0x3e
        /*0010*/ 	.byte	0xa1, 0x62, 0xdb, 0x19, 0xa0, 0x01, 0x2a, 0xbf, 0x18, 0x08, 0x11, 0x11, 0x11, 0x11, 0x81, 0x3f
        /*0020*/ 	.byte	0x54, 0x55, 0x55, 0x55, 0x55, 0x55, 0xc5, 0xbf, 0x00, 0x00, 0x00, 0x00, 0x00, 0x00, 0x00, 0x00
        /*0030*/ 	.byte	0x00, 0x00, 0x00, 0x00, 0x00, 0x00, 0x00, 0x00, 0x64, 0x81, 0xfd, 0x20, 0x83, 0xff, 0xa8, 0xbd
        /*0040*/ 	.byte	0x28, 0x85, 0xef, 0xc1, 0xa7, 0xee, 0x21, 0x3e, 0xd9, 0xe6, 0x06, 0x8e, 0x4f, 0x7e, 0x92, 0xbe
        /*0050*/ 	.byte	0xe9, 0xbc, 0xdd, 0x19, 0xa0, 0x01, 0xfa, 0x3e, 0x47, 0x5d, 0xc1, 0x16, 0x6c, 0xc1, 0x56, 0xbf
        /*0060*/ 	.byte	0x51, 0x55, 0x55, 0x55, 0x55, 0x55, 0xa5, 0x3f, 0x00, 0x00, 0x00, 0x00, 0x00, 0x00, 0xe0, 0xbf
        /*0070*/ 	.byte	0x00, 0x00, 0x00, 0x00, 0x00, 0x00, 0xf0, 0x3f, 0x00, 0x00, 0x00, 0x00, 0x00, 0x00, 0x00, 0x00
	.type		__cudart_i2opi_d,@object
	.size		__cudart_i2opi_d,(mrg32k3aM1SubSeq - __cudart_i2opi_d)
__cudart_i2opi_d:
        /* <DEDUP_REMOVED lines=9> */
	.type		mrg32k3aM1SubSeq,@object
	.size		mrg32k3aM1SubSeq,(mrg32k3aM2SubSeq - mrg32k3aM1SubSeq)
mrg32k3aM1SubSeq:
        /* <DEDUP_REMOVED lines=126> */
	.type		mrg32k3aM2SubSeq,@object
	.size		mrg32k3aM2SubSeq,(mrg32k3aM1 - mrg32k3aM2SubSeq)
mrg32k3aM2SubSeq:
        /* <DEDUP_REMOVED lines=126> */
	.type		mrg32k3aM1,@object
	.size		mrg32k3aM1,(mrg32k3aM1Seq - mrg32k3aM1)
mrg32k3aM1:
        /* <DEDUP_REMOVED lines=144> */
	.type		mrg32k3aM1Seq,@object
	.size		mrg32k3aM1Seq,(mrg32k3aM2 - mrg32k3aM1Seq)
mrg32k3aM1Seq:
        /* <DEDUP_REMOVED lines=144> */
	.type		mrg32k3aM2,@object
	.size		mrg32k3aM2,(mrg32k3aM2Seq - mrg32k3aM2)
mrg32k3aM2:
        /* <DEDUP_REMOVED lines=144> */
	.type		mrg32k3aM2Seq,@object
	.size		mrg32k3aM2Seq,(precalc_xorwow_matrix - mrg32k3aM2Seq)
mrg32k3aM2Seq:
        /* <DEDUP_REMOVED lines=144> */
	.type		precalc_xorwow_matrix,@object
	.size		precalc_xorwow_matrix,(precalc_xorwow_offset_matrix - precalc_xorwow_matrix)
precalc_xorwow_matrix:
        /* <DEDUP_REMOVED lines=6400> */
	.type		precalc_xorwow_offset_matrix,@object
	.size		precalc_xorwow_offset_matrix,(.L_1 - precalc_xorwow_offset_matrix)
precalc_xorwow_offset_matrix:
        /* <DEDUP_REMOVED lines=6400> */
.L_1:


//--------------------- .nv.shared._Z9vy_kerneliddddddddjdPjS_S_S_y --------------------------
	.section	.nv.shared._Z9vy_kerneliddddddddjdPjS_S_S_y,"aw",@nobits
	.sectionflags	@""
	.align	16
	.zero		1024


//--------------------- .nv.shared.reserved.0     --------------------------
	.section	.nv.shared.reserved.0,"aw",@nobits
	.weak		__nv_reservedSMEM_offset_0_alias
	.size		__nv_reservedSMEM_offset_0_alias, 0, 64
	.other		__nv_reservedSMEM_offset_0_alias,@"STO_CUDA_RESERVED_SHARED STV_DEFAULT"
__nv_reservedSMEM_offset_0_alias:
	.zero		0
	.zero		64


//--------------------- .nv.constant0._Z9vy_kerneliddddddddjdPjS_S_S_y --------------------------
	.section	.nv.constant0._Z9vy_kerneliddddddddjdPjS_S_S_y,"a",@progbits
	.sectionflags	@""
	.align	4
.nv.constant0._Z9vy_kerneliddddddddjdPjS_S_S_y:
	.zero		1024


//--------------------- SYMBOLS --------------------------

	.type		.nv.reservedSmem.offset0,@object
	.size		.nv.reservedSmem.offset0,0x4
	.type		.nv.reservedSmem.cap,@object
	.size		.nv.reservedSmem.cap,0x4
